	.target	sm_90a

	.elftype	@"ET_EXEC"


//--------------------- .note.nv.tkinfo           --------------------------
	.section	.note.nv.tkinfo,"",@"SHT_NOTE"
	.sectionflags	@"SHF_NOTE_NV_TKINFO"
	.tkinfo
        /*0018*/ 	.word	0x00000002
        /*0030*/ 	.string	""
        /*0030*/ 	.string	"ptxas"
        /*0030*/ 	.string	"Cuda compilation tools, release 13.0, V13.0.88"
        /*0030*/ 	.string	"Build cuda_13.0.r13.0/compiler.36424714_0"
        /*0030*/ 	.string	"-arch sm_90a -m 64 "



//--------------------- .note.nv.cuinfo           --------------------------
	.section	.note.nv.cuinfo,"",@"SHT_NOTE"
	.sectionflags	@"SHF_NOTE_NV_CUINFO"
        /*0018*/ 	.short	0x0002
        /*001a*/ 	.short	0x005a
        /*001c*/ 	.short	0x0082
	.zero		2


//--------------------- .nv.info                  --------------------------
	.section	.nv.info,"",@"SHT_CUDA_INFO"
	.align	4


	//----- nvinfo : EIATTR_REGCOUNT
	.align		4
        /*0000*/ 	.byte	0x04, 0x2f
        /*0002*/ 	.short	(.L_12 - .L_11)
	.align		4
.L_11:
        /*0004*/ 	.word	index@(_ZN7cutlass13device_kernelINS_4gemm6kernel13GemmUniversalIN4cute5tupleIJiiiiEEENS1_10collective13CollectiveMmaINS1_40MainloopSm90TmaGmmaWarpSpecializedSparseILi10ENS5_IJNS4_1CILi1EEESB_SB_EEENS1_35KernelTmaWarpSpecializedCooperativeEEENS5_IJNSA_ILi128EEENSA_ILi256EEENSA_ILi64EEEEEEaNS5_IJNS4_6LayoutINS5_IJiNS5_IJNSA_ILi2EEEiEEEiEEENS5_IJlNS5_IJSB_SK_EEElEEEEENSJ_INS5_IJNS5_IJSH_iEEESQ_iEEENS5_IJNS5_IJSH_NSA_ILi4096EEEEEENS5_IJSB_lEEElEEEEEEEEaNS5_IJlSB_lEEENS4_8TiledMMAINS4_8MMA_AtomIJNS4_4SM904GMMA6SPARSE28GMMA_64x256x64_S32S8S8_SS_TNILNS12_9SparseSelE0EEEEEENSJ_INS5_IJSK_SB_SB_EEENS5_IJSB_NSA_ILi0EEES19_EEEEENS5_IJNS4_10UnderscoreES1C_S1C_EEEEENS4_13SM90_TMA_LOADENS4_14ComposedLayoutINS4_7SwizzleILi1ELi4ELi3EEENS4_25smem_sparse_ptr_flag_bitsILi2ELi8EEENSJ_INS5_IJNS5_IJSB_NSA_ILi8EEEEEENS5_IJSK_NSA_ILi32EEEEEEEEENS5_IJNS5_IJS19_SH_EEESN_EEEEEEEvNS4_8identityES1F_NS1G_INS1H_ILi2ELi4ELi3EEENS4_18smem_ptr_flag_bitsILi8EEENSJ_INS5_IJS1L_SH_EEENS5_IJSH_SB_EEEEEEEvS1U_EENS_8epilogue10collective6detail29Sm90TmaWarpSpecializedAdapterINS24_15DefaultEpilogueIiNS5_IJSB_llEEES28_NS23_6thread17LinearCombinationIiLi1EiiLNS29_9ScaleType4KindE0ELNS_15FloatRoundStyleE2EiEENS1_15EpilogueDefaultEEEEEvvEEEEvNT_6ParamsE)
        /*0008*/ 	.word	0x000000a8


	//----- nvinfo : EIATTR_FRAME_SIZE
	.align		4
.L_12:
        /*000c*/ 	.byte	0x04, 0x11
        /*000e*/ 	.short	(.L_14 - .L_13)
	.align		4
.L_13:
        /*0010*/ 	.word	index@(_ZN7cutlass13device_kernelINS_4gemm6kernel13GemmUniversalIN4cute5tupleIJiiiiEEENS1_10collective13CollectiveMmaINS1_40MainloopSm90TmaGmmaWarpSpecializedSparseILi10ENS5_IJNS4_1CILi1EEESB_SB_EEENS1_35KernelTmaWarpSpecializedCooperativeEEENS5_IJNSA_ILi128EEENSA_ILi256EEENSA_ILi64EEEEEEaNS5_IJNS4_6LayoutINS5_IJiNS5_IJNSA_ILi2EEEiEEEiEEENS5_IJlNS5_IJSB_SK_EEElEEEEENSJ_INS5_IJNS5_IJSH_iEEESQ_iEEENS5_IJNS5_IJSH_NSA_ILi4096EEEEEENS5_IJSB_lEEElEEEEEEEEaNS5_IJlSB_lEEENS4_8TiledMMAINS4_8MMA_AtomIJNS4_4SM904GMMA6SPARSE28GMMA_64x256x64_S32S8S8_SS_TNILNS12_9SparseSelE0EEEEEENSJ_INS5_IJSK_SB_SB_EEENS5_IJSB_NSA_ILi0EEES19_EEEEENS5_IJNS4_10UnderscoreES1C_S1C_EEEEENS4_13SM90_TMA_LOADENS4_14ComposedLayoutINS4_7SwizzleILi1ELi4ELi3EEENS4_25smem_sparse_ptr_flag_bitsILi2ELi8EEENSJ_INS5_IJNS5_IJSB_NSA_ILi8EEEEEENS5_IJSK_NSA_ILi32EEEEEEEEENS5_IJNS5_IJS19_SH_EEESN_EEEEEEEvNS4_8identityES1F_NS1G_INS1H_ILi2ELi4ELi3EEENS4_18smem_ptr_flag_bitsILi8EEENSJ_INS5_IJS1L_SH_EEENS5_IJSH_SB_EEEEEEEvS1U_EENS_8epilogue10collective6detail29Sm90TmaWarpSpecializedAdapterINS24_15DefaultEpilogueIiNS5_IJSB_llEEES28_NS23_6thread17LinearCombinationIiLi1EiiLNS29_9ScaleType4KindE0ELNS_15FloatRoundStyleE2EiEENS1_15EpilogueDefaultEEEEEvvEEEEvNT_6ParamsE)
        /*0014*/ 	.word	0x00000000


	//----- nvinfo : EIATTR_MIN_STACK_SIZE
	.align		4
.L_14:
        /*0018*/ 	.byte	0x04, 0x12
        /*001a*/ 	.short	(.L_16 - .L_15)
	.align		4
.L_15:
        /*001c*/ 	.word	index@(_ZN7cutlass13device_kernelINS_4gemm6kernel13GemmUniversalIN4cute5tupleIJiiiiEEENS1_10collective13CollectiveMmaINS1_40MainloopSm90TmaGmmaWarpSpecializedSparseILi10ENS5_IJNS4_1CILi1EEESB_SB_EEENS1_35KernelTmaWarpSpecializedCooperativeEEENS5_IJNSA_ILi128EEENSA_ILi256EEENSA_ILi64EEEEEEaNS5_IJNS4_6LayoutINS5_IJiNS5_IJNSA_ILi2EEEiEEEiEEENS5_IJlNS5_IJSB_SK_EEElEEEEENSJ_INS5_IJNS5_IJSH_iEEESQ_iEEENS5_IJNS5_IJSH_NSA_ILi4096EEEEEENS5_IJSB_lEEElEEEEEEEEaNS5_IJlSB_lEEENS4_8TiledMMAINS4_8MMA_AtomIJNS4_4SM904GMMA6SPARSE28GMMA_64x256x64_S32S8S8_SS_TNILNS12_9SparseSelE0EEEEEENSJ_INS5_IJSK_SB_SB_EEENS5_IJSB_NSA_ILi0EEES19_EEEEENS5_IJNS4_10UnderscoreES1C_S1C_EEEEENS4_13SM90_TMA_LOADENS4_14ComposedLayoutINS4_7SwizzleILi1ELi4ELi3EEENS4_25smem_sparse_ptr_flag_bitsILi2ELi8EEENSJ_INS5_IJNS5_IJSB_NSA_ILi8EEEEEENS5_IJSK_NSA_ILi32EEEEEEEEENS5_IJNS5_IJS19_SH_EEESN_EEEEEEEvNS4_8identityES1F_NS1G_INS1H_ILi2ELi4ELi3EEENS4_18smem_ptr_flag_bitsILi8EEENSJ_INS5_IJS1L_SH_EEENS5_IJSH_SB_EEEEEEEvS1U_EENS_8epilogue10collective6detail29Sm90TmaWarpSpecializedAdapterINS24_15DefaultEpilogueIiNS5_IJSB_llEEES28_NS23_6thread17LinearCombinationIiLi1EiiLNS29_9ScaleType4KindE0ELNS_15FloatRoundStyleE2EiEENS1_15EpilogueDefaultEEEEEvvEEEEvNT_6ParamsE)
        /*0020*/ 	.word	0x00000000
.L_16:


//--------------------- .nv.compat                --------------------------
	.section	.nv.compat,"",@"SHT_CUDA_COMPAT_INFO"
	.align	4
        /*0000*/ 	.byte	0x02, 0x09, 0x01, 0x00, 0x02, 0x02, 0x04, 0x00, 0x02, 0x05, 0x05, 0x00, 0x03, 0x07, 0x01, 0x01
        /*0010*/ 	.byte	0x02, 0x03, 0x01, 0x00, 0x02, 0x06, 0x01, 0x00, 0x04, 0x0b, 0x08, 0x00, 0x00, 0x00, 0x00, 0x00
        /*0020*/ 	.byte	0x00, 0x00, 0x00, 0x00


//--------------------- .nv.info._ZN7cutlass13device_kernelINS_4gemm6kernel13GemmUniversalIN4cute5tupleIJiiiiEEENS1_10collective13CollectiveMmaINS1_40MainloopSm90TmaGmmaWarpSpecializedSparseILi10ENS5_IJNS4_1CILi1EEESB_SB_EEENS1_35KernelTmaWarpSpecializedCooperativeEEENS5_IJNSA_ILi128EEENSA_ILi256EEENSA_ILi64EEEEEEaNS5_IJNS4_6LayoutINS5_IJiNS5_IJNSA_ILi2EEEiEEEiEEENS5_IJlNS5_IJSB_SK_EEElEEEEENSJ_INS5_IJNS5_IJSH_iEEESQ_iEEENS5_IJNS5_IJSH_NSA_ILi4096EEEEEENS5_IJSB_lEEElEEEEEEEEaNS5_IJlSB_lEEENS4_8TiledMMAINS4_8MMA_AtomIJNS4_4SM904GMMA6SPARSE28GMMA_64x256x64_S32S8S8_SS_TNILNS12_9SparseSelE0EEEEEENSJ_INS5_IJSK_SB_SB_EEENS5_IJSB_NSA_ILi0EEES19_EEEEENS5_IJNS4_10UnderscoreES1C_S1C_EEEEENS4_13SM90_TMA_LOADENS4_14ComposedLayoutINS4_7SwizzleILi1ELi4ELi3EEENS4_25smem_sparse_ptr_flag_bitsILi2ELi8EEENSJ_INS5_IJNS5_IJSB_NSA_ILi8EEEEEENS5_IJSK_NSA_ILi32EEEEEEEEENS5_IJNS5_IJS19_SH_EEESN_EEEEEEEvNS4_8identityES1F_NS1G_INS1H_ILi2ELi4ELi3EEENS4_18smem_ptr_flag_bitsILi8EEENSJ_INS5_IJS1L_SH_EEENS5_IJSH_SB_EEEEEEEvS1U_EENS_8epilogue10collective6detail29Sm90TmaWarpSpecializedAdapterINS24_15DefaultEpilogueIiNS5_IJSB_llEEES28_NS23_6thread17LinearCombinationIiLi1EiiLNS29_9ScaleType4KindE0ELNS_15FloatRoundStyleE2EiEENS1_15EpilogueDefaultEEEEEvvEEEEvNT_6ParamsE --------------------------
	.section	.nv.info._ZN7cutlass13device_kernelINS_4gemm6kernel13GemmUniversalIN4cute5tupleIJiiiiEEENS1_10collective13CollectiveMmaINS1_40MainloopSm90TmaGmmaWarpSpecializedSparseILi10ENS5_IJNS4_1CILi1EEESB_SB_EEENS1_35KernelTmaWarpSpecializedCooperativeEEENS5_IJNSA_ILi128EEENSA_ILi256EEENSA_ILi64EEEEEEaNS5_IJNS4_6LayoutINS5_IJiNS5_IJNSA_ILi2EEEiEEEiEEENS5_IJlNS5_IJSB_SK_EEElEEEEENSJ_INS5_IJNS5_IJSH_iEEESQ_iEEENS5_IJNS5_IJSH_NSA_ILi4096EEEEEENS5_IJSB_lEEElEEEEEEEEaNS5_IJlSB_lEEENS4_8TiledMMAINS4_8MMA_AtomIJNS4_4SM904GMMA6SPARSE28GMMA_64x256x64_S32S8S8_SS_TNILNS12_9SparseSelE0EEEEEENSJ_INS5_IJSK_SB_SB_EEENS5_IJSB_NSA_ILi0EEES19_EEEEENS5_IJNS4_10UnderscoreES1C_S1C_EEEEENS4_13SM90_TMA_LOADENS4_14ComposedLayoutINS4_7SwizzleILi1ELi4ELi3EEENS4_25smem_sparse_ptr_flag_bitsILi2ELi8EEENSJ_INS5_IJNS5_IJSB_NSA_ILi8EEEEEENS5_IJSK_NSA_ILi32EEEEEEEEENS5_IJNS5_IJS19_SH_EEESN_EEEEEEEvNS4_8identityES1F_NS1G_INS1H_ILi2ELi4ELi3EEENS4_18smem_ptr_flag_bitsILi8EEENSJ_INS5_IJS1L_SH_EEENS5_IJSH_SB_EEEEEEEvS1U_EENS_8epilogue10collective6detail29Sm90TmaWarpSpecializedAdapterINS24_15DefaultEpilogueIiNS5_IJSB_llEEES28_NS23_6thread17LinearCombinationIiLi1EiiLNS29_9ScaleType4KindE0ELNS_15FloatRoundStyleE2EiEENS1_15EpilogueDefaultEEEEEvvEEEEvNT_6ParamsE,"",@"SHT_CUDA_INFO"
	.sectionflags	@""
	.align	4


	//----- nvinfo : EIATTR_CUDA_API_VERSION
	.align		4
        /*0000*/ 	.byte	0x04, 0x37
        /*0002*/ 	.short	(.L_18 - .L_17)
.L_17:
        /*0004*/ 	.word	0x00000082


	//----- nvinfo : EIATTR_KPARAM_INFO
	.align		4
.L_18:
        /*0008*/ 	.byte	0x04, 0x17
        /*000a*/ 	.short	(.L_20 - .L_19)
.L_19:
        /*000c*/ 	.word	0x00000000
        /*0010*/ 	.short	0x0000
        /*0012*/ 	.short	0x0070
        /*0014*/ 	.byte	0x00, 0xf0, 0x01, 0x14


	//----- nvinfo : EIATTR_SPARSE_MMA_MASK
	.align		4
.L_20:
        /*0018*/ 	.byte	0x03, 0x50
        /*001a*/ 	.short	0x0004


	//----- nvinfo : EIATTR_MAXREG_COUNT
	.align		4
        /*001c*/ 	.byte	0x03, 0x1b
        /*001e*/ 	.short	0x00a8


	//----- nvinfo : EIATTR_NUM_BARRIERS
	.align		4
        /*0020*/ 	.byte	0x02, 0x4c
        /*0022*/ 	.byte	0x01
	.zero		1


	//----- nvinfo : EIATTR_MERCURY_ISA_VERSION
	.align		4
        /*0024*/ 	.byte	0x03, 0x5f
        /*0026*/ 	.short	0x0101


	//----- nvinfo : EIATTR_INT_WARP_WIDE_INSTR_OFFSETS
	.align		4
        /*0028*/ 	.byte	0x04, 0x31
        /*002a*/ 	.short	(.L_22 - .L_21)


	//   ....[0]....
.L_21:
        /*002c*/ 	.word	0x000004e0


	//   ....[1]....
        /*0030*/ 	.word	0x000004f0


	//   ....[2]....
        /*0034*/ 	.word	0x000005f0


	//----- nvinfo : EIATTR_COOP_GROUP_MASK_REGIDS
	.align		4
.L_22:
        /*0038*/ 	.byte	0x04, 0x29
        /*003a*/ 	.short	(.L_24 - .L_23)


	//   ....[0]....
.L_23:
        /*003c*/ 	.word	0xffffffff


	//   ....[1]....
        /*0040*/ 	.word	0xffffffff


	//   ....[2]....
        /*0044*/ 	.word	0xffffffff


	//   ....[3]....
        /*0048*/ 	.word	0xffffffff


	//   ....[4]....
        /*004c*/ 	.word	0xffffffff


	//----- nvinfo : EIATTR_COOP_GROUP_INSTR_OFFSETS
	.align		4
.L_24:
        /*0050*/ 	.byte	0x04, 0x28
        /*0052*/ 	.short	(.L_26 - .L_25)


	//   ....[0]....
.L_25:
        /*0054*/ 	.word	0x00000060


	//   ....[1]....
        /*0058*/ 	.word	0x00000070


	//   ....[2]....
        /*005c*/ 	.word	0x00000160


	//   ....[3]....
        /*0060*/ 	.word	0x000003e0


	//   ....[4]....
        /*0064*/ 	.word	0x000010d0


	//----- nvinfo : EIATTR_REG_RECONFIG
	.align		4
.L_26:
        /*0068*/ 	.byte	0x01, 0x54
	.zero		2


	//----- nvinfo : EIATTR_MBARRIER_INSTR_OFFSETS
	.align		4
        /*006c*/ 	.byte	0x04, 0x39
        /*006e*/ 	.short	(.L_28 - .L_27)


	//   ....[0]....
.L_27:
        /*0070*/ 	.word	0x00000280
        /*0074*/ 	.word	0x000000ff
        /*0078*/ 	.word	0x00000000
        /*007c*/ 	.short	0x0100
        /*007e*/ 	.byte	0x08
	.zero		1


	//   ....[1]....
        /*0080*/ 	.word	0x00000290
        /*0084*/ 	.word	0x000000ff
        /*0088*/ 	.word	0x00000050
        /*008c*/ 	.short	0x0100
        /*008e*/ 	.byte	0x08
	.zero		1


	//   ....[2]....
        /*0090*/ 	.word	0x000002a0
        /*0094*/ 	.word	0x000000ff
        /*0098*/ 	.word	0x00000008
        /*009c*/ 	.short	0x0100
        /*009e*/ 	.byte	0x08
	.zero		1


	//   ....[3]....
        /*00a0*/ 	.word	0x000002b0
        /*00a4*/ 	.word	0x000000ff
        /*00a8*/ 	.word	0x00000058
        /*00ac*/ 	.short	0x0100
        /*00ae*/ 	.byte	0x08
	.zero		1


	//   ....[4]....
        /*00b0*/ 	.word	0x000002c0
        /*00b4*/ 	.word	0x000000ff
        /*00b8*/ 	.word	0x00000010
        /*00bc*/ 	.short	0x0100
        /*00be*/ 	.byte	0x08
	.zero		1


	//   ....[5]....
        /*00c0*/ 	.word	0x000002d0
        /*00c4*/ 	.word	0x000000ff
        /*00c8*/ 	.word	0x00000060
        /*00cc*/ 	.short	0x0100
        /*00ce*/ 	.byte	0x08
	.zero		1


	//   ....[6]....
        /*00d0*/ 	.word	0x000002e0
        /*00d4*/ 	.word	0x000000ff
        /*00d8*/ 	.word	0x00000018
        /*00dc*/ 	.short	0x0100
        /*00de*/ 	.byte	0x08
	.zero		1


	//   ....[7]....
        /*00e0*/ 	.word	0x000002f0
        /*00e4*/ 	.word	0x000000ff
        /*00e8*/ 	.word	0x00000068
        /*00ec*/ 	.short	0x0100
        /*00ee*/ 	.byte	0x08
	.zero		1


	//   ....[8]....
        /*00f0*/ 	.word	0x00000300
        /*00f4*/ 	.word	0x000000ff
        /*00f8*/ 	.word	0x00000020
        /*00fc*/ 	.short	0x0100
        /*00fe*/ 	.byte	0x08
	.zero		1


	//   ....[9]....
        /*0100*/ 	.word	0x00000310
        /*0104*/ 	.word	0x000000ff
        /*0108*/ 	.word	0x00000070
        /*010c*/ 	.short	0x0100
        /*010e*/ 	.byte	0x08
	.zero		1


	//   ....[10]....
        /*0110*/ 	.word	0x00000320
        /*0114*/ 	.word	0x000000ff
        /*0118*/ 	.word	0x00000028
        /*011c*/ 	.short	0x0100
        /*011e*/ 	.byte	0x08
	.zero		1


	//   ....[11]....
        /*0120*/ 	.word	0x00000330
        /*0124*/ 	.word	0x000000ff
        /*0128*/ 	.word	0x00000078
        /*012c*/ 	.short	0x0100
        /*012e*/ 	.byte	0x08
	.zero		1


	//   ....[12]....
        /*0130*/ 	.word	0x00000340
        /*0134*/ 	.word	0x000000ff
        /*0138*/ 	.word	0x00000030
        /*013c*/ 	.short	0x0100
        /*013e*/ 	.byte	0x08
	.zero		1


	//   ....[13]....
        /*0140*/ 	.word	0x00000350
        /*0144*/ 	.word	0x000000ff
        /*0148*/ 	.word	0x00000080
        /*014c*/ 	.short	0x0100
        /*014e*/ 	.byte	0x08
	.zero		1


	//   ....[14]....
        /*0150*/ 	.word	0x00000360
        /*0154*/ 	.word	0x000000ff
        /*0158*/ 	.word	0x00000038
        /*015c*/ 	.short	0x0100
        /*015e*/ 	.byte	0x08
	.zero		1


	//   ....[15]....
        /*0160*/ 	.word	0x00000370
        /*0164*/ 	.word	0x000000ff
        /*0168*/ 	.word	0x00000088
        /*016c*/ 	.short	0x0100
        /*016e*/ 	.byte	0x08
	.zero		1


	//   ....[16]....
        /*0170*/ 	.word	0x00000380
        /*0174*/ 	.word	0x000000ff
        /*0178*/ 	.word	0x00000040
        /*017c*/ 	.short	0x0100
        /*017e*/ 	.byte	0x08
	.zero		1


	//   ....[17]....
        /*0180*/ 	.word	0x00000390
        /*0184*/ 	.word	0x000000ff
        /*0188*/ 	.word	0x00000090
        /*018c*/ 	.short	0x0100
        /*018e*/ 	.byte	0x08
	.zero		1


	//   ....[18]....
        /*0190*/ 	.word	0x000003a0
        /*0194*/ 	.word	0x000000ff
        /*0198*/ 	.word	0x00000048
        /*019c*/ 	.short	0x0100
        /*019e*/ 	.byte	0x08
	.zero		1


	//   ....[19]....
        /*01a0*/ 	.word	0x000003b0
        /*01a4*/ 	.word	0x000000ff
        /*01a8*/ 	.word	0x00000098
        /*01ac*/ 	.short	0x0100
        /*01ae*/ 	.byte	0x08
	.zero		1


	//   ....[20]....
        /*01b0*/ 	.word	0x00000650
        /*01b4*/ 	.word	0x000000ff
        /*01b8*/ 	.word	0x000000b0
        /*01bc*/ 	.short	0x0100
        /*01be*/ 	.byte	0x06
	.zero		1


	//   ....[21]....
        /*01c0*/ 	.word	0x000006a0
        /*01c4*/ 	.word	0x000000ff
        /*01c8*/ 	.word	0x000000b8
        /*01cc*/ 	.short	0x0100
        /*01ce*/ 	.byte	0x06
	.zero		1


	//   ....[22]....
        /*01d0*/ 	.word	0x000015e0
        /*01d4*/ 	.word	0x000000ff
        /*01d8*/ 	.word	0x00000000
        /*01dc*/ 	.short	0x010a
        /*01de*/ 	.byte	0x08
	.zero		1


	//   ....[23]....
        /*01e0*/ 	.word	0x00001680
        /*01e4*/ 	.word	0x000000ff
        /*01e8*/ 	.word	0x00000000
        /*01ec*/ 	.short	0x010a
        /*01ee*/ 	.byte	0x08
	.zero		1


	//   ....[24]....
        /*01f0*/ 	.word	0x00001820
        /*01f4*/ 	.word	0x000000ff
        /*01f8*/ 	.word	0x00000000
        /*01fc*/ 	.short	0x0101
        /*01fe*/ 	.byte	0x08
	.zero		1


	//   ....[25]....
        /*0200*/ 	.word	0x0000be30
        /*0204*/ 	.word	0x0000000e
        /*0208*/ 	.word	0x00000050
        /*020c*/ 	.short	0x010a
        /*020e*/ 	.byte	0x3f
	.zero		1


	//   ....[26]....
        /*0210*/ 	.word	0x0000c2a0
        /*0214*/ 	.word	0x00000008
        /*0218*/ 	.word	0x000000b8
        /*021c*/ 	.short	0x0101
        /*021e*/ 	.byte	0x3f
	.zero		1


	//   ....[27]....
        /*0220*/ 	.word	0x0000c990
        /*0224*/ 	.word	0x00000006
        /*0228*/ 	.word	0x00000000
        /*022c*/ 	.short	0x010a
        /*022e*/ 	.byte	0x3f
	.zero		1


	//   ....[28]....
        /*0230*/ 	.word	0x0000ca10
        /*0234*/ 	.word	0x00000007
        /*0238*/ 	.word	0x00000000
        /*023c*/ 	.short	0x010a
        /*023e*/ 	.byte	0x3f
	.zero		1


	//   ....[29]....
        /*0240*/ 	.word	0x0000caa0
        /*0244*/ 	.word	0x00000006
        /*0248*/ 	.word	0x00000000
        /*024c*/ 	.short	0x010a
        /*024e*/ 	.byte	0x3f
	.zero		1


	//   ....[30]....
        /*0250*/ 	.word	0x0000cb30
        /*0254*/ 	.word	0x00000009
        /*0258*/ 	.word	0x00000000
        /*025c*/ 	.short	0x010a
        /*025e*/ 	.byte	0x3f
	.zero		1


	//   ....[31]....
        /*0260*/ 	.word	0x0000cbc0
        /*0264*/ 	.word	0x00000006
        /*0268*/ 	.word	0x00000000
        /*026c*/ 	.short	0x010a
        /*026e*/ 	.byte	0x3f
	.zero		1


	//   ....[32]....
        /*0270*/ 	.word	0x0000cc50
        /*0274*/ 	.word	0x00000009
        /*0278*/ 	.word	0x00000000
        /*027c*/ 	.short	0x010a
        /*027e*/ 	.byte	0x3f
	.zero		1


	//   ....[33]....
        /*0280*/ 	.word	0x0000cce0
        /*0284*/ 	.word	0x00000006
        /*0288*/ 	.word	0x00000000
        /*028c*/ 	.short	0x010a
        /*028e*/ 	.byte	0x3f
	.zero		1


	//   ....[34]....
        /*0290*/ 	.word	0x0000cd70
        /*0294*/ 	.word	0x00000009
        /*0298*/ 	.word	0x00000000
        /*029c*/ 	.short	0x010a
        /*029e*/ 	.byte	0x3f
	.zero		1


	//   ....[35]....
        /*02a0*/ 	.word	0x0000ce00
        /*02a4*/ 	.word	0x00000006
        /*02a8*/ 	.word	0x00000000
        /*02ac*/ 	.short	0x010a
        /*02ae*/ 	.byte	0x3f
	.zero		1


	//   ....[36]....
        /*02b0*/ 	.word	0x0000ce90
        /*02b4*/ 	.word	0x00000003
        /*02b8*/ 	.word	0x00000000
        /*02bc*/ 	.short	0x010a
        /*02be*/ 	.byte	0x3f
	.zero		1


	//   ....[37]....
        /*02c0*/ 	.word	0x0000cf00
        /*02c4*/ 	.word	0x0000000e
        /*02c8*/ 	.word	0x00000000
        /*02cc*/ 	.short	0x010a
        /*02ce*/ 	.byte	0x3f
	.zero		1


	//   ....[38]....
        /*02d0*/ 	.word	0x0000cfd0
        /*02d4*/ 	.word	0x0000000e
        /*02d8*/ 	.word	0x00000050
        /*02dc*/ 	.short	0x010a
        /*02de*/ 	.byte	0x3f
	.zero		1


	//   ....[39]....
        /*02e0*/ 	.word	0x0000d0b0
        /*02e4*/ 	.word	0x00000006
        /*02e8*/ 	.word	0x00000000
        /*02ec*/ 	.short	0x010a
        /*02ee*/ 	.byte	0x3f
	.zero		1


	//   ....[40]....
        /*02f0*/ 	.word	0x0000d100
        /*02f4*/ 	.word	0x00000007
        /*02f8*/ 	.word	0x00000000
        /*02fc*/ 	.short	0x010a
        /*02fe*/ 	.byte	0x3f
	.zero		1


	//   ....[41]....
        /*0300*/ 	.word	0x0000d150
        /*0304*/ 	.word	0x00000006
        /*0308*/ 	.word	0x00000000
        /*030c*/ 	.short	0x010a
        /*030e*/ 	.byte	0x3f
	.zero		1


	//   ....[42]....
        /*0310*/ 	.word	0x0000d1a0
        /*0314*/ 	.word	0x00000009
        /*0318*/ 	.word	0x00000000
        /*031c*/ 	.short	0x010a
        /*031e*/ 	.byte	0x3f
	.zero		1


	//   ....[43]....
        /*0320*/ 	.word	0x0000d1f0
        /*0324*/ 	.word	0x00000006
        /*0328*/ 	.word	0x00000000
        /*032c*/ 	.short	0x010a
        /*032e*/ 	.byte	0x3f
	.zero		1


	//   ....[44]....
        /*0330*/ 	.word	0x0000d240
        /*0334*/ 	.word	0x00000009
        /*0338*/ 	.word	0x00000000
        /*033c*/ 	.short	0x010a
        /*033e*/ 	.byte	0x3f
	.zero		1


	//   ....[45]....
        /*0340*/ 	.word	0x0000d290
        /*0344*/ 	.word	0x00000006
        /*0348*/ 	.word	0x00000000
        /*034c*/ 	.short	0x010a
        /*034e*/ 	.byte	0x3f
	.zero		1


	//   ....[46]....
        /*0350*/ 	.word	0x0000d2e0
        /*0354*/ 	.word	0x00000009
        /*0358*/ 	.word	0x00000000
        /*035c*/ 	.short	0x010a
        /*035e*/ 	.byte	0x3f
	.zero		1


	//   ....[47]....
        /*0360*/ 	.word	0x0000d330
        /*0364*/ 	.word	0x00000006
        /*0368*/ 	.word	0x00000000
        /*036c*/ 	.short	0x010a
        /*036e*/ 	.byte	0x3f
	.zero		1


	//----- nvinfo : EIATTR_NUM_MBARRIERS
	.align		4
.L_28:
        /*0370*/ 	.byte	0x03, 0x38
        /*0372*/ 	.short	0x0016


	//----- nvinfo : EIATTR_EXIT_INSTR_OFFSETS
	.align		4
        /*0374*/ 	.byte	0x04, 0x1c
        /*0376*/ 	.short	(.L_30 - .L_29)


	//   ....[0]....
.L_29:
        /*0378*/ 	.word	0x000006f0


	//   ....[1]....
        /*037c*/ 	.word	0x00000fa0


	//   ....[2]....
        /*0380*/ 	.word	0x0000b490


	//   ....[3]....
        /*0384*/ 	.word	0x0000bac0


	//   ....[4]....
        /*0388*/ 	.word	0x0000cee0


	//----- nvinfo : EIATTR_MAX_THREADS
	.align		4
.L_30:
        /*038c*/ 	.byte	0x04, 0x05
        /*038e*/ 	.short	(.L_32 - .L_31)
.L_31:
        /*0390*/ 	.word	0x00000180
        /*0394*/ 	.word	0x00000001
        /*0398*/ 	.word	0x00000001


	//----- nvinfo : EIATTR_CRS_STACK_SIZE
	.align		4
.L_32:
        /*039c*/ 	.byte	0x04, 0x1e
        /*039e*/ 	.short	(.L_34 - .L_33)
.L_33:
        /*03a0*/ 	.word	0x00000000


	//----- nvinfo : EIATTR_CBANK_PARAM_SIZE
	.align		4
.L_34:
        /*03a4*/ 	.byte	0x03, 0x19
        /*03a6*/ 	.short	0x0570


	//----- nvinfo : EIATTR_PARAM_CBANK
	.align		4
        /*03a8*/ 	.byte	0x04, 0x0a
        /*03aa*/ 	.short	(.L_36 - .L_35)
	.align		4
.L_35:
        /*03ac*/ 	.word	index@(.nv.constant0._ZN7cutlass13device_kernelINS_4gemm6kernel13GemmUniversalIN4cute5tupleIJiiiiEEENS1_10collective13CollectiveMmaINS1_40MainloopSm90TmaGmmaWarpSpecializedSparseILi10ENS5_IJNS4_1CILi1EEESB_SB_EEENS1_35KernelTmaWarpSpecializedCooperativeEEENS5_IJNSA_ILi128EEENSA_ILi256EEENSA_ILi64EEEEEEaNS5_IJNS4_6LayoutINS5_IJiNS5_IJNSA_ILi2EEEiEEEiEEENS5_IJlNS5_IJSB_SK_EEElEEEEENSJ_INS5_IJNS5_IJSH_iEEESQ_iEEENS5_IJNS5_IJSH_NSA_ILi4096EEEEEENS5_IJSB_lEEElEEEEEEEEaNS5_IJlSB_lEEENS4_8TiledMMAINS4_8MMA_AtomIJNS4_4SM904GMMA6SPARSE28GMMA_64x256x64_S32S8S8_SS_TNILNS12_9SparseSelE0EEEEEENSJ_INS5_IJSK_SB_SB_EEENS5_IJSB_NSA_ILi0EEES19_EEEEENS5_IJNS4_10UnderscoreES1C_S1C_EEEEENS4_13SM90_TMA_LOADENS4_14ComposedLayoutINS4_7SwizzleILi1ELi4ELi3EEENS4_25smem_sparse_ptr_flag_bitsILi2ELi8EEENSJ_INS5_IJNS5_IJSB_NSA_ILi8EEEEEENS5_IJSK_NSA_ILi32EEEEEEEEENS5_IJNS5_IJS19_SH_EEESN_EEEEEEEvNS4_8identityES1F_NS1G_INS1H_ILi2ELi4ELi3EEENS4_18smem_ptr_flag_bitsILi8EEENSJ_INS5_IJS1L_SH_EEENS5_IJSH_SB_EEEEEEEvS1U_EENS_8epilogue10collective6detail29Sm90TmaWarpSpecializedAdapterINS24_15DefaultEpilogueIiNS5_IJSB_llEEES28_NS23_6thread17LinearCombinationIiLi1EiiLNS29_9ScaleType4KindE0ELNS_15FloatRoundStyleE2EiEENS1_15EpilogueDefaultEEEEEvvEEEEvNT_6ParamsE)
        /*03b0*/ 	.short	0x0210
        /*03b2*/ 	.short	0x0570


	//----- nvinfo : EIATTR_SW_WAR
	.align		4
.L_36:
        /*03b4*/ 	.byte	0x04, 0x36
        /*03b6*/ 	.short	(.L_38 - .L_37)
.L_37:
        /*03b8*/ 	.word	0x00000008
.L_38:


//--------------------- .nv.callgraph             --------------------------
	.section	.nv.callgraph,"",@"SHT_CUDA_CALLGRAPH"
	.align	4
	.sectionentsize	8
	.align		4
        /*0000*/ 	.word	0x00000000
	.align		4
        /*0004*/ 	.word	0xffffffff
	.align		4
        /*0008*/ 	.word	0x00000000
	.align		4
        /*000c*/ 	.word	0xfffffffe
	.align		4
        /*0010*/ 	.word	0x00000000
	.align		4
        /*0014*/ 	.word	0xfffffffd
	.align		4
        /*0018*/ 	.word	0x00000000
	.align		4
        /*001c*/ 	.word	0xfffffffc


//--------------------- .nv.constant4             --------------------------
	.section	.nv.constant4,"a",@progbits
	.align	8
	.align		8
.nv.constant4:
        /*0000*/ 	.dword	_ZN39_INTERNAL_289523b4_4_k_cu_4c6a5f7c_25844cuda3std3__45__cpo5beginE
	.align		8
        /*0008*/ 	.dword	_ZN39_INTERNAL_289523b4_4_k_cu_4c6a5f7c_25844cuda3std3__45__cpo3endE
	.align		8
        /*0010*/ 	.dword	_ZN39_INTERNAL_289523b4_4_k_cu_4c6a5f7c_25844cuda3std3__45__cpo6cbeginE
	.align		8
        /*0018*/ 	.dword	_ZN39_INTERNAL_289523b4_4_k_cu_4c6a5f7c_25844cuda3std3__45__cpo4cendE
	.align		8
        /*0020*/ 	.dword	_ZN39_INTERNAL_289523b4_4_k_cu_4c6a5f7c_25844cuda3std3__441_GLOBAL__N__289523b4_4_k_cu_4c6a5f7c_25846ignoreE
	.align		8
        /*0028*/ 	.dword	_ZN39_INTERNAL_289523b4_4_k_cu_4c6a5f7c_25844cuda3std3__419piecewise_constructE
	.align		8
        /*0030*/ 	.dword	_ZN39_INTERNAL_289523b4_4_k_cu_4c6a5f7c_25844cuda3std3__48in_placeE
	.align		8
        /*0038*/ 	.dword	_ZN39_INTERNAL_289523b4_4_k_cu_4c6a5f7c_25844cuda3std6ranges3__45__cpo4swapE
	.align		8
        /*0040*/ 	.dword	_ZN39_INTERNAL_289523b4_4_k_cu_4c6a5f7c_25844cuda3std6ranges3__45__cpo9iter_moveE
	.align		8
        /*0048*/ 	.dword	_ZN39_INTERNAL_289523b4_4_k_cu_4c6a5f7c_25844cute7productE
	.align		8
        /*0050*/ 	.dword	_ZN39_INTERNAL_289523b4_4_k_cu_4c6a5f7c_25844cute1_E


//--------------------- .text._ZN7cutlass13device_kernelINS_4gemm6kernel13GemmUniversalIN4cute5tupleIJiiiiEEENS1_10collective13CollectiveMmaINS1_40MainloopSm90TmaGmmaWarpSpecializedSparseILi10ENS5_IJNS4_1CILi1EEESB_SB_EEENS1_35KernelTmaWarpSpecializedCooperativeEEENS5_IJNSA_ILi128EEENSA_ILi256EEENSA_ILi64EEEEEEaNS5_IJNS4_6LayoutINS5_IJiNS5_IJNSA_ILi2EEEiEEEiEEENS5_IJlNS5_IJSB_SK_EEElEEEEENSJ_INS5_IJNS5_IJSH_iEEESQ_iEEENS5_IJNS5_IJSH_NSA_ILi4096EEEEEENS5_IJSB_lEEElEEEEEEEEaNS5_IJlSB_lEEENS4_8TiledMMAINS4_8MMA_AtomIJNS4_4SM904GMMA6SPARSE28GMMA_64x256x64_S32S8S8_SS_TNILNS12_9SparseSelE0EEEEEENSJ_INS5_IJSK_SB_SB_EEENS5_IJSB_NSA_ILi0EEES19_EEEEENS5_IJNS4_10UnderscoreES1C_S1C_EEEEENS4_13SM90_TMA_LOADENS4_14ComposedLayoutINS4_7SwizzleILi1ELi4ELi3EEENS4_25smem_sparse_ptr_flag_bitsILi2ELi8EEENSJ_INS5_IJNS5_IJSB_NSA_ILi8EEEEEENS5_IJSK_NSA_ILi32EEEEEEEEENS5_IJNS5_IJS19_SH_EEESN_EEEEEEEvNS4_8identityES1F_NS1G_INS1H_ILi2ELi4ELi3EEENS4_18smem_ptr_flag_bitsILi8EEENSJ_INS5_IJS1L_SH_EEENS5_IJSH_SB_EEEEEEEvS1U_EENS_8epilogue10collective6detail29Sm90TmaWarpSpecializedAdapterINS24_15DefaultEpilogueIiNS5_IJSB_llEEES28_NS23_6thread17LinearCombinationIiLi1EiiLNS29_9ScaleType4KindE0ELNS_15FloatRoundStyleE2EiEENS1_15EpilogueDefaultEEEEEvvEEEEvNT_6ParamsE --------------------------
	.section	.text._ZN7cutlass13device_kernelINS_4gemm6kernel13GemmUniversalIN4cute5tupleIJiiiiEEENS1_10collective13CollectiveMmaINS1_40MainloopSm90TmaGmmaWarpSpecializedSparseILi10ENS5_IJNS4_1CILi1EEESB_SB_EEENS1_35KernelTmaWarpSpecializedCooperativeEEENS5_IJNSA_ILi128EEENSA_ILi256EEENSA_ILi64EEEEEEaNS5_IJNS4_6LayoutINS5_IJiNS5_IJNSA_ILi2EEEiEEEiEEENS5_IJlNS5_IJSB_SK_EEElEEEEENSJ_INS5_IJNS5_IJSH_iEEESQ_iEEENS5_IJNS5_IJSH_NSA_ILi4096EEEEEENS5_IJSB_lEEElEEEEEEEEaNS5_IJlSB_lEEENS4_8TiledMMAINS4_8MMA_AtomIJNS4_4SM904GMMA6SPARSE28GMMA_64x256x64_S32S8S8_SS_TNILNS12_9SparseSelE0EEEEEENSJ_INS5_IJSK_SB_SB_EEENS5_IJSB_NSA_ILi0EEES19_EEEEENS5_IJNS4_10UnderscoreES1C_S1C_EEEEENS4_13SM90_TMA_LOADENS4_14ComposedLayoutINS4_7SwizzleILi1ELi4ELi3EEENS4_25smem_sparse_ptr_flag_bitsILi2ELi8EEENSJ_INS5_IJNS5_IJSB_NSA_ILi8EEEEEENS5_IJSK_NSA_ILi32EEEEEEEEENS5_IJNS5_IJS19_SH_EEESN_EEEEEEEvNS4_8identityES1F_NS1G_INS1H_ILi2ELi4ELi3EEENS4_18smem_ptr_flag_bitsILi8EEENSJ_INS5_IJS1L_SH_EEENS5_IJSH_SB_EEEEEEEvS1U_EENS_8epilogue10collective6detail29Sm90TmaWarpSpecializedAdapterINS24_15DefaultEpilogueIiNS5_IJSB_llEEES28_NS23_6thread17LinearCombinationIiLi1EiiLNS29_9ScaleType4KindE0ELNS_15FloatRoundStyleE2EiEENS1_15EpilogueDefaultEEEEEvvEEEEvNT_6ParamsE,"ax",@progbits
	.align	128
.text._ZN7cutlass13device_kernelINS_4gemm6kernel13GemmUniversalIN4cute5tupleIJiiiiEEENS1_10collective13CollectiveMmaINS1_40MainloopSm90TmaGmmaWarpSpecializedSparseILi10ENS5_IJNS4_1CILi1EEESB_SB_EEENS1_35KernelTmaWarpSpecializedCooperativeEEENS5_IJNSA_ILi128EEENSA_ILi256EEENSA_ILi64EEEEEEaNS5_IJNS4_6LayoutINS5_IJiNS5_IJNSA_ILi2EEEiEEEiEEENS5_IJlNS5_IJSB_SK_EEElEEEEENSJ_INS5_IJNS5_IJSH_iEEESQ_iEEENS5_IJNS5_IJSH_NSA_ILi4096EEEEEENS5_IJSB_lEEElEEEEEEEEaNS5_IJlSB_lEEENS4_8TiledMMAINS4_8MMA_AtomIJNS4_4SM904GMMA6SPARSE28GMMA_64x256x64_S32S8S8_SS_TNILNS12_9SparseSelE0EEEEEENSJ_INS5_IJSK_SB_SB_EEENS5_IJSB_NSA_ILi0EEES19_EEEEENS5_IJNS4_10UnderscoreES1C_S1C_EEEEENS4_13SM90_TMA_LOADENS4_14ComposedLayoutINS4_7SwizzleILi1ELi4ELi3EEENS4_25smem_sparse_ptr_flag_bitsILi2ELi8EEENSJ_INS5_IJNS5_IJSB_NSA_ILi8EEEEEENS5_IJSK_NSA_ILi32EEEEEEEEENS5_IJNS5_IJS19_SH_EEESN_EEEEEEEvNS4_8identityES1F_NS1G_INS1H_ILi2ELi4ELi3EEENS4_18smem_ptr_flag_bitsILi8EEENSJ_INS5_IJS1L_SH_EEENS5_IJSH_SB_EEEEEEEvS1U_EENS_8epilogue10collective6detail29Sm90TmaWarpSpecializedAdapterINS24_15DefaultEpilogueIiNS5_IJSB_llEEES28_NS23_6thread17LinearCombinationIiLi1EiiLNS29_9ScaleType4KindE0ELNS_15FloatRoundStyleE2EiEENS1_15EpilogueDefaultEEEEEvvEEEEvNT_6ParamsE:
        .type           _ZN7cutlass13device_kernelINS_4gemm6kernel13GemmUniversalIN4cute5tupleIJiiiiEEENS1_10collective13CollectiveMmaINS1_40MainloopSm90TmaGmmaWarpSpecializedSparseILi10ENS5_IJNS4_1CILi1EEESB_SB_EEENS1_35KernelTmaWarpSpecializedCooperativeEEENS5_IJNSA_ILi128EEENSA_ILi256EEENSA_ILi64EEEEEEaNS5_IJNS4_6LayoutINS5_IJiNS5_IJNSA_ILi2EEEiEEEiEEENS5_IJlNS5_IJSB_SK_EEElEEEEENSJ_INS5_IJNS5_IJSH_iEEESQ_iEEENS5_IJNS5_IJSH_NSA_ILi4096EEEEEENS5_IJSB_lEEElEEEEEEEEaNS5_IJlSB_lEEENS4_8TiledMMAINS4_8MMA_AtomIJNS4_4SM904GMMA6SPARSE28GMMA_64x256x64_S32S8S8_SS_TNILNS12_9SparseSelE0EEEEEENSJ_INS5_IJSK_SB_SB_EEENS5_IJSB_NSA_ILi0EEES19_EEEEENS5_IJNS4_10UnderscoreES1C_S1C_EEEEENS4_13SM90_TMA_LOADENS4_14ComposedLayoutINS4_7SwizzleILi1ELi4ELi3EEENS4_25smem_sparse_ptr_flag_bitsILi2ELi8EEENSJ_INS5_IJNS5_IJSB_NSA_ILi8EEEEEENS5_IJSK_NSA_ILi32EEEEEEEEENS5_IJNS5_IJS19_SH_EEESN_EEEEEEEvNS4_8identityES1F_NS1G_INS1H_ILi2ELi4ELi3EEENS4_18smem_ptr_flag_bitsILi8EEENSJ_INS5_IJS1L_SH_EEENS5_IJSH_SB_EEEEEEEvS1U_EENS_8epilogue10collective6detail29Sm90TmaWarpSpecializedAdapterINS24_15DefaultEpilogueIiNS5_IJSB_llEEES28_NS23_6thread17LinearCombinationIiLi1EiiLNS29_9ScaleType4KindE0ELNS_15FloatRoundStyleE2EiEENS1_15EpilogueDefaultEEEEEvvEEEEvNT_6ParamsE,@function
        .size           _ZN7cutlass13device_kernelINS_4gemm6kernel13GemmUniversalIN4cute5tupleIJiiiiEEENS1_10collective13CollectiveMmaINS1_40MainloopSm90TmaGmmaWarpSpecializedSparseILi10ENS5_IJNS4_1CILi1EEESB_SB_EEENS1_35KernelTmaWarpSpecializedCooperativeEEENS5_IJNSA_ILi128EEENSA_ILi256EEENSA_ILi64EEEEEEaNS5_IJNS4_6LayoutINS5_IJiNS5_IJNSA_ILi2EEEiEEEiEEENS5_IJlNS5_IJSB_SK_EEElEEEEENSJ_INS5_IJNS5_IJSH_iEEESQ_iEEENS5_IJNS5_IJSH_NSA_ILi4096EEEEEENS5_IJSB_lEEElEEEEEEEEaNS5_IJlSB_lEEENS4_8TiledMMAINS4_8MMA_AtomIJNS4_4SM904GMMA6SPARSE28GMMA_64x256x64_S32S8S8_SS_TNILNS12_9SparseSelE0EEEEEENSJ_INS5_IJSK_SB_SB_EEENS5_IJSB_NSA_ILi0EEES19_EEEEENS5_IJNS4_10UnderscoreES1C_S1C_EEEEENS4_13SM90_TMA_LOADENS4_14ComposedLayoutINS4_7SwizzleILi1ELi4ELi3EEENS4_25smem_sparse_ptr_flag_bitsILi2ELi8EEENSJ_INS5_IJNS5_IJSB_NSA_ILi8EEEEEENS5_IJSK_NSA_ILi32EEEEEEEEENS5_IJNS5_IJS19_SH_EEESN_EEEEEEEvNS4_8identityES1F_NS1G_INS1H_ILi2ELi4ELi3EEENS4_18smem_ptr_flag_bitsILi8EEENSJ_INS5_IJS1L_SH_EEENS5_IJSH_SB_EEEEEEEvS1U_EENS_8epilogue10collective6detail29Sm90TmaWarpSpecializedAdapterINS24_15DefaultEpilogueIiNS5_IJSB_llEEES28_NS23_6thread17LinearCombinationIiLi1EiiLNS29_9ScaleType4KindE0ELNS_15FloatRoundStyleE2EiEENS1_15EpilogueDefaultEEEEEvvEEEEvNT_6ParamsE,(.L_x_326 - _ZN7cutlass13device_kernelINS_4gemm6kernel13GemmUniversalIN4cute5tupleIJiiiiEEENS1_10collective13CollectiveMmaINS1_40MainloopSm90TmaGmmaWarpSpecializedSparseILi10ENS5_IJNS4_1CILi1EEESB_SB_EEENS1_35KernelTmaWarpSpecializedCooperativeEEENS5_IJNSA_ILi128EEENSA_ILi256EEENSA_ILi64EEEEEEaNS5_IJNS4_6LayoutINS5_IJiNS5_IJNSA_ILi2EEEiEEEiEEENS5_IJlNS5_IJSB_SK_EEElEEEEENSJ_INS5_IJNS5_IJSH_iEEESQ_iEEENS5_IJNS5_IJSH_NSA_ILi4096EEEEEENS5_IJSB_lEEElEEEEEEEEaNS5_IJlSB_lEEENS4_8TiledMMAINS4_8MMA_AtomIJNS4_4SM904GMMA6SPARSE28GMMA_64x256x64_S32S8S8_SS_TNILNS12_9SparseSelE0EEEEEENSJ_INS5_IJSK_SB_SB_EEENS5_IJSB_NSA_ILi0EEES19_EEEEENS5_IJNS4_10UnderscoreES1C_S1C_EEEEENS4_13SM90_TMA_LOADENS4_14ComposedLayoutINS4_7SwizzleILi1ELi4ELi3EEENS4_25smem_sparse_ptr_flag_bitsILi2ELi8EEENSJ_INS5_IJNS5_IJSB_NSA_ILi8EEEEEENS5_IJSK_NSA_ILi32EEEEEEEEENS5_IJNS5_IJS19_SH_EEESN_EEEEEEEvNS4_8identityES1F_NS1G_INS1H_ILi2ELi4ELi3EEENS4_18smem_ptr_flag_bitsILi8EEENSJ_INS5_IJS1L_SH_EEENS5_IJSH_SB_EEEEEEEvS1U_EENS_8epilogue10collective6detail29Sm90TmaWarpSpecializedAdapterINS24_15DefaultEpilogueIiNS5_IJSB_llEEES28_NS23_6thread17LinearCombinationIiLi1EiiLNS29_9ScaleType4KindE0ELNS_15FloatRoundStyleE2EiEENS1_15EpilogueDefaultEEEEEvvEEEEvNT_6ParamsE)
        .other          _ZN7cutlass13device_kernelINS_4gemm6kernel13GemmUniversalIN4cute5tupleIJiiiiEEENS1_10collective13CollectiveMmaINS1_40MainloopSm90TmaGmmaWarpSpecializedSparseILi10ENS5_IJNS4_1CILi1EEESB_SB_EEENS1_35KernelTmaWarpSpecializedCooperativeEEENS5_IJNSA_ILi128EEENSA_ILi256EEENSA_ILi64EEEEEEaNS5_IJNS4_6LayoutINS5_IJiNS5_IJNSA_ILi2EEEiEEEiEEENS5_IJlNS5_IJSB_SK_EEElEEEEENSJ_INS5_IJNS5_IJSH_iEEESQ_iEEENS5_IJNS5_IJSH_NSA_ILi4096EEEEEENS5_IJSB_lEEElEEEEEEEEaNS5_IJlSB_lEEENS4_8TiledMMAINS4_8MMA_AtomIJNS4_4SM904GMMA6SPARSE28GMMA_64x256x64_S32S8S8_SS_TNILNS12_9SparseSelE0EEEEEENSJ_INS5_IJSK_SB_SB_EEENS5_IJSB_NSA_ILi0EEES19_EEEEENS5_IJNS4_10UnderscoreES1C_S1C_EEEEENS4_13SM90_TMA_LOADENS4_14ComposedLayoutINS4_7SwizzleILi1ELi4ELi3EEENS4_25smem_sparse_ptr_flag_bitsILi2ELi8EEENSJ_INS5_IJNS5_IJSB_NSA_ILi8EEEEEENS5_IJSK_NSA_ILi32EEEEEEEEENS5_IJNS5_IJS19_SH_EEESN_EEEEEEEvNS4_8identityES1F_NS1G_INS1H_ILi2ELi4ELi3EEENS4_18smem_ptr_flag_bitsILi8EEENSJ_INS5_IJS1L_SH_EEENS5_IJSH_SB_EEEEEEEvS1U_EENS_8epilogue10collective6detail29Sm90TmaWarpSpecializedAdapterINS24_15DefaultEpilogueIiNS5_IJSB_llEEES28_NS23_6thread17LinearCombinationIiLi1EiiLNS29_9ScaleType4KindE0ELNS_15FloatRoundStyleE2EiEENS1_15EpilogueDefaultEEEEEvvEEEEvNT_6ParamsE,@"STO_CUDA_ENTRY STV_DEFAULT"
_ZN7cutlass13device_kernelINS_4gemm6kernel13GemmUniversalIN4cute5tupleIJiiiiEEENS1_10collective13CollectiveMmaINS1_40MainloopSm90TmaGmmaWarpSpecializedSparseILi10ENS5_IJNS4_1CILi1EEESB_SB_EEENS1_35KernelTmaWarpSpecializedCooperativeEEENS5_IJNSA_ILi128EEENSA_ILi256EEENSA_ILi64EEEEEEaNS5_IJNS4_6LayoutINS5_IJiNS5_IJNSA_ILi2EEEiEEEiEEENS5_IJlNS5_IJSB_SK_EEElEEEEENSJ_INS5_IJNS5_IJSH_iEEESQ_iEEENS5_IJNS5_IJSH_NSA_ILi4096EEEEEENS5_IJSB_lEEElEEEEEEEEaNS5_IJlSB_lEEENS4_8TiledMMAINS4_8MMA_AtomIJNS4_4SM904GMMA6SPARSE28GMMA_64x256x64_S32S8S8_SS_TNILNS12_9SparseSelE0EEEEEENSJ_INS5_IJSK_SB_SB_EEENS5_IJSB_NSA_ILi0EEES19_EEEEENS5_IJNS4_10UnderscoreES1C_S1C_EEEEENS4_13SM90_TMA_LOADENS4_14ComposedLayoutINS4_7SwizzleILi1ELi4ELi3EEENS4_25smem_sparse_ptr_flag_bitsILi2ELi8EEENSJ_INS5_IJNS5_IJSB_NSA_ILi8EEEEEENS5_IJSK_NSA_ILi32EEEEEEEEENS5_IJNS5_IJS19_SH_EEESN_EEEEEEEvNS4_8identityES1F_NS1G_INS1H_ILi2ELi4ELi3EEENS4_18smem_ptr_flag_bitsILi8EEENSJ_INS5_IJS1L_SH_EEENS5_IJSH_SB_EEEEEEEvS1U_EENS_8epilogue10collective6detail29Sm90TmaWarpSpecializedAdapterINS24_15DefaultEpilogueIiNS5_IJSB_llEEES28_NS23_6thread17LinearCombinationIiLi1EiiLNS29_9ScaleType4KindE0ELNS_15FloatRoundStyleE2EiEENS1_15EpilogueDefaultEEEEEvvEEEEvNT_6ParamsE:
[----:B------:R-:W-:Y:S01]  /*0000*/  LDC R1, c[0x0][0x28] ;  /* 0x00000a00ff017b82 */ /* 0x000fe20000000800 */
[----:B------:R-:W0:Y:S01]  /*0010*/  S2R R0, SR_TID.X ;  /* 0x0000000000007919 */ /* 0x000e220000002100 */
[----:B------:R-:W-:Y:S01]  /*0020*/  ELECT P0, URZ, PT ;  /* 0x00000000003f782f */ /* 0x000fe20003800000 */
[----:B------:R-:W-:Y:S01]  /*0030*/  BSSY B0, `(.L_x_0) ;  /* 0x0000012000007945 */ /* 0x000fe20003800000 */
[--C-:B0-----:R-:W-:Y:S02]  /*0040*/  SHF.R.U32.HI R2, RZ, 0x5, R0.reuse ;  /* 0x00000005ff027819 */ /* 0x101fe40000011600 */
[----:B------:R-:W-:-:S03]  /*0050*/  SHF.R.U32.HI R5, RZ, 0x7, R0 ;  /* 0x00000007ff057819 */ /* 0x000fc60000011600 */
[----:B------:R-:W0:Y:S04]  /*0060*/  SHFL.IDX PT, R6, R2, RZ, 0x1f ;  /* 0x00001fff02067589 */ /* 0x000e2800000e0000 */
[----:B------:R1:W2:Y:S01]  /*0070*/  SHFL.IDX PT, R4, R5, RZ, 0x1f ;  /* 0x00001fff05047589 */ /* 0x0002a200000e0000 */
[----:B0-----:R-:W-:-:S13]  /*0080*/  ISETP.NE.OR P0, PT, R6, RZ, !P0 ;  /* 0x000000ff0600720c */ /* 0x001fda0004705670 */
[----:B-12---:R-:W-:Y:S05]  /*0090*/  @P0 BRA `(.L_x_1) ;  /* 0x00000000002c0947 */ /* 0x006fea0003800000 */
[----:B------:R-:W-:Y:S02]  /*00a0*/  ULDC.64 UR4, c[0x0][0x198] ;  /* 0x0000660000047ab9 */ /* 0x000fe40000000a00 */
[----:B------:R-:W-:Y:S02]  /*00b0*/  UIADD3 UR6, UP0, UR4, 0xf0, URZ ;  /* 0x000000f004067890 */ /* 0x000fe4000ff1e03f */
[----:B------:R-:W-:Y:S02]  /*00c0*/  UIADD3 UR8, UP1, UR4, 0x1f0, URZ ;  /* 0x000001f004087890 */ /* 0x000fe4000ff3e03f */
[----:B------:R-:W-:Y:S02]  /*00d0*/  UIADD3 UR4, UP2, UR4, 0x2f0, URZ ;  /* 0x000002f004047890 */ /* 0x000fe4000ff5e03f */
[----:B------:R-:W-:Y:S02]  /*00e0*/  UIADD3.X UR7, URZ, UR5, URZ, UP0, !UPT ;  /* 0x000000053f077290 */ /* 0x000fe400087fe43f */
[----:B------:R-:W-:-:S02]  /*00f0*/  UIADD3.X UR9, URZ, UR5, URZ, UP1, !UPT ;  /* 0x000000053f097290 */ /* 0x000fc40008ffe43f */
[----:B------:R-:W-:-:S05]  /*0100*/  UIADD3.X UR5, URZ, UR5, URZ, UP2, !UPT ;  /* 0x000000053f057290 */ /* 0x000fca00097fe43f */
[----:B------:R0:W-:Y:S02]  /*0110*/  UTMACCTL.PF [UR6] ;  /* 0x00000000060079b9 */ /* 0x0001e40008040000 */
[----:B------:R0:W-:Y:S02]  /*0120*/  UTMACCTL.PF [UR8] ;  /* 0x00000000080079b9 */ /* 0x0001e40008040000 */
[----:B------:R0:W-:Y:S02]  /*0130*/  UTMACCTL.PF [UR4] ;  /* 0x00000000040079b9 */ /* 0x0001e40008040000 */
[----:B0-----:R-:W-:Y:S01]  /*0140*/  NOP ;  /* 0x0000000000007918 */ /* 0x001fe20000000000 */
.L_x_1:
[----:B------:R-:W-:Y:S05]  /*0150*/  BSYNC B0 ;  /* 0x0000000000007941 */ /* 0x000fea0003800000 */
.L_x_0:
[----:B------:R-:W0:Y:S02]  /*0160*/  SHFL.IDX PT, R3, R2, RZ, 0x1f ;  /* 0x00001fff02037589 */ /* 0x000e2400000e0000 */
[----:B0-----:R-:W-:-:S13]  /*0170*/  ISETP.NE.AND P0, PT, R3, RZ, PT ;  /* 0x000000ff0300720c */ /* 0x001fda0003f05270 */
[----:B------:R-:W-:Y:S05]  /*0180*/  @P0 BRA `(.L_x_2) ;  /* 0x0000000000940947 */ /* 0x000fea0003800000 */
[----:B------:R-:W-:Y:S01]  /*0190*/  ELECT P0, URZ, PT ;  /* 0x00000000003f782f */ /* 0x000fe20003800000 */
[----:B------:R-:W-:-:S12]  /*01a0*/  BSSY B0, `(.L_x_2) ;  /* 0x0000023000007945 */ /* 0x000fd80003800000 */
[----:B------:R-:W-:Y:S05]  /*01b0*/  @!P0 BRA `(.L_x_3) ;  /* 0x0000000000848947 */ /* 0x000fea0003800000 */
[----:B------:R-:W0:Y:S01]  /*01c0*/  S2UR UR8, SR_CgaCtaId ;  /* 0x00000000000879c3 */ /* 0x000e220000008800 */
[----:B------:R-:W-:Y:S01]  /*01d0*/  UMOV UR4, 0x400 ;  /* 0x0000040000047882 */ /* 0x000fe20000000000 */
[----:B------:R-:W-:Y:S01]  /*01e0*/  UMOV UR5, 0x1 ;  /* 0x0000000100057882 */ /* 0x000fe20000000000 */
[----:B------:R-:W-:Y:S02]  /*01f0*/  UMOV UR6, 0x100 ;  /* 0x0000010000067882 */ /* 0x000fe40000000000 */
[----:B------:R-:W-:-:S04]  /*0200*/  UIADD3 UR6, -UR6, 0x100000, URZ ;  /* 0x0010000006067890 */ /* 0x000fc8000fffe13f */
[----:B------:R-:W-:Y:S02]  /*0210*/  USHF.L.U32 UR7, UR6, 0xb, URZ ;  /* 0x0000000b06077899 */ /* 0x000fe4000800063f */
[----:B------:R-:W-:Y:S02]  /*0220*/  USHF.L.U32 UR6, UR6, 0x1, URZ ;  /* 0x0000000106067899 */ /* 0x000fe4000800063f */
[----:B0-----:R-:W-:Y:S02]  /*0230*/  ULEA UR8, UR8, UR4, 0x18 ;  /* 0x0000000408087291 */ /* 0x001fe4000f8ec03f */
[----:B------:R-:W-:-:S04]  /*0240*/  UIADD3 UR4, -UR5, 0x100000, URZ ;  /* 0x0010000005047890 */ /* 0x000fc8000fffe13f */
[----:B------:R-:W-:Y:S02]  /*0250*/  USHF.L.U32 UR5, UR4, 0xb, URZ ;  /* 0x0000000b04057899 */ /* 0x000fe4000800063f */
[----:B------:R-:W-:Y:S01]  /*0260*/  USHF.L.U32 UR4, UR4, 0x1, URZ ;  /* 0x0000000104047899 */ /* 0x000fe2000800063f */
[----:B------:R-:W0:Y:S11]  /*0270*/  FENCE.VIEW.ASYNC.S ;  /* 0x00000000000073c6 */ /* 0x000e360000000000 */
[----:B0-----:R0:W1:Y:S01]  /*0280*/  SYNCS.EXCH.64 URZ, [UR8], UR4 ;  /* 0x00000004083f75b2 */ /* 0x0010620008000100 */
[----:B------:R0:W2:Y:S01]  /*0290*/  SYNCS.EXCH.64 URZ, [UR8+0x50], UR6 ;  /* 0x00005006083f75b2 */ /* 0x0000a20008000100 */
[----:B------:R0:W3:Y:S01]  /*02a0*/  SYNCS.EXCH.64 URZ, [UR8+0x8], UR4 ;  /* 0x00000804083f75b2 */ /* 0x0000e20008000100 */
[----:B------:R0:W4:Y:S01]  /*02b0*/  SYNCS.EXCH.64 URZ, [UR8+0x58], UR6 ;  /* 0x00005806083f75b2 */ /* 0x0001220008000100 */
[----:B------:R0:W0:Y:S01]  /*02c0*/  SYNCS.EXCH.64 URZ, [UR8+0x10], UR4 ;  /* 0x00001004083f75b2 */ /* 0x0000220008000100 */
        /* <DEDUP_REMOVED lines=15> */
[----:B------:R-:W-:Y:S01]  /*03c0*/  NOP ;  /* 0x0000000000007918 */ /* 0x000fe20000000000 */
.L_x_3:
[----:B0-----:R-:W-:Y:S05]  /*03d0*/  BSYNC B0 ;  /* 0x0000000000007941 */ /* 0x001fea0003800000 */
.L_x_2:
[----:B------:R-:W0:Y:S01]  /*03e0*/  SHFL.IDX PT, R2, R2, RZ, 0x1f ;  /* 0x00001fff02027589 */ /* 0x000e2200000e0000 */
[----:B------:R-:W5:Y:S01]  /*03f0*/  LDC R3, c[0x0][0x75c] ;  /* 0x0001d700ff037b82 */ /* 0x000f620000000800 */
[----:B------:R-:W-:Y:S02]  /*0400*/  ELECT P0, URZ, PT ;  /* 0x00000000003f782f */ /* 0x000fe40003800000 */
[C---:B------:R-:W-:Y:S01]  /*0410*/  ISETP.NE.AND P2, PT, R4.reuse, RZ, PT ;  /* 0x000000ff0400720c */ /* 0x040fe20003f45270 */
[----:B------:R-:W1:Y:S01]  /*0420*/  S2R R7, SR_CTAID.Y ;  /* 0x0000000000077919 */ /* 0x000e620000002600 */
[----:B------:R-:W-:Y:S01]  /*0430*/  UMOV UR4, 0x20 ;  /* 0x0000002000047882 */ /* 0x000fe20000000000 */
[----:B------:R-:W-:Y:S01]  /*0440*/  VIADD R12, R4, 0xffffffff ;  /* 0xffffffff040c7836 */ /* 0x000fe20000000000 */
[----:B------:R-:W-:Y:S01]  /*0450*/  NOP ;  /* 0x0000000000007918 */ /* 0x000fe20000000000 */
[----:B------:R-:W2:Y:S01]  /*0460*/  S2R R8, SR_CTAID.X ;  /* 0x0000000000087919 */ /* 0x000ea20000002500 */
[----:B------:R-:W-:-:S02]  /*0470*/  NOP ;  /* 0x0000000000007918 */ /* 0x000fc40000000000 */
[----:B------:R-:W-:Y:S02]  /*0480*/  ISETP.GE.U32.AND P1, PT, R12, 0x2, PT ;  /* 0x000000020c00780c */ /* 0x000fe40003f26070 */
[----:B0-----:R-:W-:Y:S02]  /*0490*/  ISETP.NE.OR P0, PT, R2, RZ, !P0 ;  /* 0x000000ff0200720c */ /* 0x001fe40004705670 */
[----:B-----5:R-:W-:Y:S02]  /*04a0*/  ISETP.NE.AND P3, PT, R3, 0x1, PT ;  /* 0x000000010300780c */ /* 0x020fe40003f65270 */
[----:B------:R-:W-:-:S04]  /*04b0*/  SHF.R.S32.HI R3, RZ, 0x1f, R6 ;  /* 0x0000001fff037819 */ /* 0x000fc80000011406 */
[----:B------:R-:W-:-:S04]  /*04c0*/  LEA.HI R3, R3, R6, RZ, 0x2 ;  /* 0x0000000603037211 */ /* 0x000fc800078f10ff */
[----:B------:R-:W-:Y:S01]  /*04d0*/  LOP3.LUT R3, R3, 0xfffffffc, RZ, 0xc0, !PT ;  /* 0xfffffffc03037812 */ /* 0x000fe200078ec0ff */
[----:B------:R-:W-:Y:S01]  /*04e0*/  VOTEU.ALL UP0, P0 ;  /* 0x00000000003f7886 */ /* 0x000fe20000000000 */
[----:B------:R-:W-:Y:S01]  /*04f0*/  VOTEU.ALL UP1, P0 ;  /* 0x00000000003f7886 */ /* 0x000fe20000020000 */
[----:B------:R-:W2:Y:S01]  /*0500*/  @P3 LDC R9, c[0x0][0x10] ;  /* 0x00000400ff093b82 */ /* 0x000ea20000000800 */
[----:B-1----:R-:W-:Y:S02]  /*0510*/  @P3 IMAD.MOV.U32 R2, RZ, RZ, R7 ;  /* 0x000000ffff023224 */ /* 0x002fe400078e0007 */
[----:B------:R-:W-:Y:S01]  /*0520*/  IMAD.IADD R6, R6, 0x1, -R3 ;  /* 0x0000000106067824 */ /* 0x000fe200078e0a03 */
[----:B------:R-:W-:Y:S01]  /*0530*/  @!UP0 UMOV UR6, 0x400 ;  /* 0x0000040000068882 */ /* 0x000fe20000000000 */
[----:B------:R-:W-:-:S04]  /*0540*/  @!UP0 UIADD3 UR4, -UR4, 0x100000, URZ ;  /* 0x0010000004048890 */ /* 0x000fc8000fffe13f */
[----:B------:R-:W-:Y:S02]  /*0550*/  @!UP0 USHF.L.U32 UR5, UR4, 0xb, URZ ;  /* 0x0000000b04058899 */ /* 0x000fe4000800063f */
[----:B------:R-:W-:Y:S01]  /*0560*/  @!UP0 USHF.L.U32 UR4, UR4, 0x1, URZ ;  /* 0x0000000104048899 */ /* 0x000fe2000800063f */
[----:B------:R-:W-:Y:S01]  /*0570*/  @P3 IMAD.MOV.U32 R3, RZ, RZ, RZ ;  /* 0x000000ffff033224 */ /* 0x000fe200078e00ff */
[----:B------:R-:W0:Y:S01]  /*0580*/  @!UP0 S2UR UR7, SR_CgaCtaId ;  /* 0x00000000000789c3 */ /* 0x000e220000008800 */
[----:B------:R-:W-:-:S07]  /*0590*/  @P3 IMAD.MOV.U32 R13, RZ, RZ, RZ ;  /* 0x000000ffff0d3224 */ /* 0x000fce00078e00ff */
[----:B------:R-:W1:Y:S01]  /*05a0*/  @!P3 LDC R10, c[0x0][0xc] ;  /* 0x00000300ff0abb82 */ /* 0x000e620000000800 */
[----:B--2---:R-:W-:-:S04]  /*05b0*/  @P3 IMAD.WIDE.U32 R2, R8, R9, R2 ;  /* 0x0000000908023225 */ /* 0x004fc800078e0002 */
[----:B------:R-:W-:Y:S02]  /*05c0*/  IMAD.MOV.U32 R9, RZ, RZ, RZ ;  /* 0x000000ffff097224 */ /* 0x000fe400078e00ff */
[----:B------:R-:W-:Y:S01]  /*05d0*/  @P3 IMAD.IADD R3, R3, 0x1, R13 ;  /* 0x0000000103033824 */ /* 0x000fe200078e020d */
[----:B0-----:R-:W-:Y:S01]  /*05e0*/  @!UP0 ULEA UR6, UR7, UR6, 0x18 ;  /* 0x0000000607068291 */ /* 0x001fe2000f8ec03f */
[----:B------:R-:W-:Y:S01]  /*05f0*/  VOTEU.ALL UP0, P0 ;  /* 0x00000000003f7886 */ /* 0x000fe20000000000 */
[----:B------:R-:W-:-:S04]  /*0600*/  ISETP.NE.AND P0, PT, R6, 0x3, PT ;  /* 0x000000030600780c */ /* 0x000fc80003f05270 */
[----:B------:R-:W-:Y:S01]  /*0610*/  ISETP.EQ.OR P0, PT, R6, RZ, !P0 ;  /* 0x000000ff0600720c */ /* 0x000fe20004702670 */
[----:B-1----:R-:W-:-:S03]  /*0620*/  @!P3 IMAD.WIDE.U32 R10, R10, R7, R8 ;  /* 0x000000070a0ab225 */ /* 0x002fc600078e0008 */
[----:B------:R-:W-:Y:S01]  /*0630*/  ISETP.EQ.AND P0, PT, R4, RZ, P0 ;  /* 0x000000ff0400720c */ /* 0x000fe20000702270 */
[----:B------:R-:W0:Y:S02]  /*0640*/  FENCE.VIEW.ASYNC.S ;  /* 0x00000000000073c6 */ /* 0x000e240000000000 */
[----:B0-----:R0:W3:Y:S01]  /*0650*/  @!UP0 SYNCS.EXCH.64 URZ, [UR6+0xb0], UR4 ;  /* 0x0000b004063f85b2 */ /* 0x0010e20008000100 */
[----:B------:R-:W-:Y:S01]  /*0660*/  @!P3 IMAD.MOV.U32 R2, RZ, RZ, R10 ;  /* 0x000000ffff02b224 */ /* 0x000fe200078e000a */
[----:B------:R-:W-:Y:S01]  /*0670*/  SEL R4, RZ, 0x1, !P0 ;  /* 0x00000001ff047807 */ /* 0x000fe20004000000 */
[----:B------:R-:W-:-:S03]  /*0680*/  @!P3 IMAD.MOV.U32 R3, RZ, RZ, R11 ;  /* 0x000000ffff03b224 */ /* 0x000fc600078e000b */
[----:B------:R-:W-:Y:S01]  /*0690*/  SEL R4, R4, 0x2, P1 ;  /* 0x0000000204047807 */ /* 0x000fe20000800000 */
[----:B------:R0:W3:Y:S01]  /*06a0*/  @!UP1 SYNCS.EXCH.64 URZ, [UR6+0xb8], UR4 ;  /* 0x0000b804063f95b2 */ /* 0x0000e20008000100 */
[----:B------:R-:W-:Y:S01]  /*06b0*/  NOP ;  /* 0x0000000000007918 */ /* 0x000fe20000000000 */
[----:B---34-:R-:W-:Y:S06]  /*06c0*/  BAR.SYNC.DEFER_BLOCKING 0x0 ;  /* 0x0000000000007b1d */ /* 0x018fec0000010000 */
[----:B------:R-:W-:Y:S05]  /*06d0*/  @!P2 BRA `(.L_x_4) ;  /* 0x000000ac0070a947 */ /* 0x000fea0003800000 */
[----:B------:R-:W-:-:S13]  /*06e0*/  ISETP.GT.U32.AND P0, PT, R12, 0x1, PT ;  /* 0x000000010c00780c */ /* 0x000fda0003f04070 */
[----:B0-----:R-:W-:Y:S05]  /*06f0*/  @P0 EXIT ;  /* 0x000000000000094d */ /* 0x001fea0003800000 */
[----:B------:R-:W-:Y:S01]  /*0700*/  ULDC.64 UR4, c[0x0][0x750] ;  /* 0x0001d40000047ab9 */ /* 0x000fe20000000a00 */
[----:B------:R-:W-:Y:S01]  /*0710*/  PRMT R11, RZ, 0x7610, R11 ;  /* 0x00007610ff0b7816 */ /* 0x000fe2000000000b */
[----:B------:R-:W-:Y:S01]  /*0720*/  IMAD.MOV.U32 R10, RZ, RZ, -0x1 ;  /* 0xffffffffff0a7424 */ /* 0x000fe200078e00ff */
[----:B------:R-:W-:Y:S01]  /*0730*/  ISETP.GE.U32.AND P0, PT, R2, UR4, PT ;  /* 0x0000000402007c0c */ /* 0x000fe2000bf06070 */
[----:B------:R-:W-:Y:S02]  /*0740*/  IMAD.MOV.U32 R12, RZ, RZ, -0x1 ;  /* 0xffffffffff0c7424 */ /* 0x000fe400078e00ff */
[----:B------:R-:W-:Y:S01]  /*0750*/  IMAD.MOV.U32 R6, RZ, RZ, -0x1 ;  /* 0xffffffffff067424 */ /* 0x000fe200078e00ff */
[----:B------:R-:W-:-:S13]  /*0760*/  ISETP.GE.U32.AND.EX P0, PT, R3, UR5, PT, P0 ;  /* 0x0000000503007c0c */ /* 0x000fda000bf06100 */
[----:B------:R-:W-:Y:S05]  /*0770*/  @P0 BRA `(.L_x_5) ;  /* 0x0000000400580947 */ /* 0x000fea0003800000 */
[----:B------:R-:W0:Y:S01]  /*0780*/  LDC.64 R18, c[0x0][0x728] ;  /* 0x0001ca00ff127b82 */ /* 0x000e220000000a00 */
[----:B------:R-:W-:Y:S02]  /*0790*/  IMAD.MOV.U32 R10, RZ, RZ, R2 ;  /* 0x000000ffff0a7224 */ /* 0x000fe400078e0002 */
[----:B------:R-:W-:-:S05]  /*07a0*/  IMAD.MOV.U32 R11, RZ, RZ, R3 ;  /* 0x000000ffff0b7224 */ /* 0x000fca00078e0003 */
[----:B------:R-:W1:Y:S08]  /*07b0*/  LDC R6, c[0x0][0x730] ;  /* 0x0001cc00ff067b82 */ /* 0x000e700000000800 */
[----:B------:R-:W2:Y:S01]  /*07c0*/  LDC.64 R20, c[0x0][0x720] ;  /* 0x0001c800ff147b82 */ /* 0x000ea20000000a00 */
[----:B0-----:R-:W-:-:S04]  /*07d0*/  ISETP.NE.U32.AND P0, PT, R18, RZ, PT ;  /* 0x000000ff1200720c */ /* 0x001fc80003f05070 */
[----:B------:R-:W-:-:S13]  /*07e0*/  ISETP.NE.AND.EX P0, PT, R19, RZ, PT, P0 ;  /* 0x000000ff1300720c */ /* 0x000fda0003f05300 */
[----:B-12---:R-:W-:Y:S05]  /*07f0*/  @!P0 BRA `(.L_x_6) ;  /* 0x0000000000288947 */ /* 0x006fea0003800000 */
[----:B------:R-:W0:Y:S02]  /*0800*/  LDC R15, c[0x0][0x734] ;  /* 0x0001cd00ff0f7b82 */ /* 0x000e240000000800 */
[----:B0-----:R-:W-:-:S05]  /*0810*/  IADD3 R15, P0, R2, R15, RZ ;  /* 0x0000000f020f7210 */ /* 0x001fca0007f1e0ff */
[----:B------:R-:W-:-:S04]  /*0820*/  IMAD.X R17, RZ, RZ, R3, P0 ;  /* 0x000000ffff117224 */ /* 0x000fc800000e0603 */
[----:B------:R-:W-:-:S04]  /*0830*/  IMAD.WIDE.U32 R10, R17, R18, RZ ;  /* 0x00000012110a7225 */ /* 0x000fc800078e00ff */
[----:B------:R-:W-:-:S04]  /*0840*/  IMAD.WIDE.U32 R12, P0, R15, R19, R10 ;  /* 0x000000130f0c7225 */ /* 0x000fc8000780000a */
[----:B------:R-:W-:-:S04]  /*0850*/  IMAD.WIDE.U32 R10, R15, R18, RZ ;  /* 0x000000120f0a7225 */ /* 0x000fc800078e00ff */
[----:B------:R-:W-:Y:S01]  /*0860*/  IMAD.X R15, RZ, RZ, RZ, P0 ;  /* 0x000000ffff0f7224 */ /* 0x000fe200000e06ff */
[----:B------:R-:W-:Y:S01]  /*0870*/  IADD3 RZ, P0, R11, R12, RZ ;  /* 0x0000000c0bff7210 */ /* 0x000fe20007f1e0ff */
[----:B------:R-:W-:-:S04]  /*0880*/  IMAD.MOV.U32 R14, RZ, RZ, R13 ;  /* 0x000000ffff0e7224 */ /* 0x000fc800078e000d */
[----:B------:R-:W-:-:S08]  /*0890*/  IMAD.WIDE.U32.X R10, R17, R19, R14, P0 ;  /* 0x00000013110a7225 */ /* 0x000fd000000e040e */
.L_x_6:
[-CC-:B------:R-:W-:Y:S01]  /*08a0*/  SHF.R.U64 R25, R10, R6.reuse, R11.reuse ;  /* 0x000000060a197219 */ /* 0x180fe2000000120b */
[----:B------:R-:W0:Y:S01]  /*08b0*/  LDC R14, c[0x0][0x718] ;  /* 0x0001c600ff0e7b82 */ /* 0x000e220000000800 */
[----:B------:R-:W-:Y:S01]  /*08c0*/  SHF.R.U32.HI R9, RZ, R6, R11 ;  /* 0x00000006ff097219 */ /* 0x000fe2000001160b */
[----:B------:R-:W-:Y:S01]  /*08d0*/  ULDC UR4, c[0x0][0x150] ;  /* 0x0000540000047ab9 */ /* 0x000fe20000000800 */
[----:B------:R-:W-:Y:S02]  /*08e0*/  IADD3 R13, P0, RZ, -R25, RZ ;  /* 0x80000019ff0d7210 */ /* 0x000fe40007f1e0ff */
[----:B------:R-:W-:-:S03]  /*08f0*/  I2FP.F32.U32 R6, R8 ;  /* 0x0000000800067245 */ /* 0x000fc60000201000 */
[----:B------:R-:W1:Y:S01]  /*0900*/  LDC.64 R26, c[0x0][0x740] ;  /* 0x0001d000ff1a7b82 */ /* 0x000e620000000a00 */
[----:B------:R-:W-:Y:S02]  /*0910*/  IMAD.X R15, RZ, RZ, ~R9, P0 ;  /* 0x000000ffff0f7224 */ /* 0x000fe400000e0e09 */
[----:B------:R-:W-:Y:S01]  /*0920*/  FMUL R6, R6, UR4 ;  /* 0x0000000406067c20 */ /* 0x000fe20008400000 */
[----:B------:R-:W-:Y:S01]  /*0930*/  IMAD.WIDE.U32 R10, R13, R20, R2 ;  /* 0x000000140d0a7225 */ /* 0x000fe200078e0002 */
[----:B------:R-:W-:-:S03]  /*0940*/  ULDC UR4, c[0x0][0x154] ;  /* 0x0000550000047ab9 */ /* 0x000fc60000000800 */
[----:B------:R-:W-:Y:S01]  /*0950*/  IMAD R12, R15, R20, RZ ;  /* 0x000000140f0c7224 */ /* 0x000fe200078e02ff */
[----:B------:R-:W2:Y:S01]  /*0960*/  LDC R9, c[0x0][0x144] ;  /* 0x00005100ff097b82 */ /* 0x000ea20000000800 */
[----:B------:R-:W3:Y:S02]  /*0970*/  F2I.U32.TRUNC.NTZ R6, R6 ;  /* 0x0000000600067305 */ /* 0x000ee4000020f000 */
[----:B------:R-:W-:-:S04]  /*0980*/  IMAD R13, R13, R21, R12 ;  /* 0x000000150d0d7224 */ /* 0x000fc800078e020c */
[----:B------:R-:W-:Y:S01]  /*0990*/  IMAD.IADD R11, R11, 0x1, R13 ;  /* 0x000000010b0b7824 */ /* 0x000fe200078e020d */
[----:B------:R-:W4:Y:S01]  /*09a0*/  LDC R16, c[0x0][0x708] ;  /* 0x0001c200ff107b82 */ /* 0x000f220000000800 */
[----:B------:R-:W-:-:S03]  /*09b0*/  IMAD.MOV.U32 R13, RZ, RZ, -0x1 ;  /* 0xffffffffff0d7424 */ /* 0x000fc600078e00ff */
[-CC-:B0-----:R-:W-:Y:S02]  /*09c0*/  SHF.R.U64 R20, R10, R14.reuse, R11.reuse ;  /* 0x0000000e0a147219 */ /* 0x181fe4000000120b */
[----:B------:R-:W-:Y:S02]  /*09d0*/  I2FP.F32.U32 R10, R7 ;  /* 0x00000007000a7245 */ /* 0x000fe40000201000 */
[----:B------:R-:W0:Y:S01]  /*09e0*/  LDC R24, c[0x0][0x758] ;  /* 0x0001d600ff187b82 */ /* 0x000e220000000800 */
[----:B-1----:R-:W-:Y:S01]  /*09f0*/  ISETP.NE.U32.AND P0, PT, R26, RZ, PT ;  /* 0x000000ff1a00720c */ /* 0x002fe20003f05070 */
[----:B---3--:R-:W-:Y:S01]  /*0a00*/  IMAD.MOV R12, RZ, RZ, -R6 ;  /* 0x000000ffff0c7224 */ /* 0x008fe200078e0a06 */
[----:B------:R-:W-:Y:S01]  /*0a10*/  SHF.R.U32.HI R11, RZ, R14, R11 ;  /* 0x0000000eff0b7219 */ /* 0x000fe2000001160b */
[----:B------:R-:W-:Y:S01]  /*0a20*/  FMUL R10, R10, UR4 ;  /* 0x000000040a0a7c20 */ /* 0x000fe20008400000 */
[----:B------:R-:W-:-:S03]  /*0a30*/  ISETP.NE.AND.EX P0, PT, R27, RZ, PT, P0 ;  /* 0x000000ff1b00720c */ /* 0x000fc60003f05300 */
[----:B------:R-:W1:Y:S01]  /*0a40*/  LDC R18, c[0x0][0x148] ;  /* 0x00005200ff127b82 */ /* 0x000e620000000800 */
[----:B--2---:R-:W-:-:S07]  /*0a50*/  IMAD R6, R9, R12, R8 ;  /* 0x0000000c09067224 */ /* 0x004fce00078e0208 */
[----:B------:R-:W2:Y:S01]  /*0a60*/  LDC R22, c[0x0][0x700] ;  /* 0x0001c000ff167b82 */ /* 0x000ea20000000800 */
[-CC-:B----4-:R-:W-:Y:S02]  /*0a70*/  SHF.R.U64 R28, R20, R16.reuse, R11.reuse ;  /* 0x00000010141c7219 */ /* 0x190fe4000000120b */
[----:B------:R-:W-:Y:S01]  /*0a80*/  SHF.R.U32.HI R9, RZ, R16, R11 ;  /* 0x00000010ff097219 */ /* 0x000fe2000001160b */
[----:B------:R-:W-:Y:S01]  /*0a90*/  IMAD.MOV.U32 R11, RZ, RZ, 0x1 ;  /* 0x00000001ff0b7424 */ /* 0x000fe200078e00ff */
[----:B------:R3:W4:Y:S03]  /*0aa0*/  F2I.U32.TRUNC.NTZ R16, R10 ;  /* 0x0000000a00107305 */ /* 0x000726000020f000 */
[----:B------:R-:W1:Y:S01]  /*0ab0*/  LDC R19, c[0x0][0x748] ;  /* 0x0001d200ff137b82 */ /* 0x000e620000000800 */
[-C--:B0-----:R-:W-:Y:S02]  /*0ac0*/  SHF.L.U32 R8, R13, R24.reuse, RZ ;  /* 0x000000180d087219 */ /* 0x081fe400000006ff */
[----:B------:R-:W-:-:S02]  /*0ad0*/  SHF.R.U64 R30, R28, R24, R9 ;  /* 0x000000181c1e7219 */ /* 0x000fc40000001209 */
[----:B------:R-:W-:Y:S02]  /*0ae0*/  LOP3.LUT R15, RZ, R8, RZ, 0x33, !PT ;  /* 0x00000008ff0f7212 */ /* 0x000fe400078e33ff */
[-C--:B------:R-:W-:Y:S01]  /*0af0*/  SHF.R.U32.HI R9, RZ, R24.reuse, R9 ;  /* 0x00000018ff097219 */ /* 0x080fe20000011609 */
[----:B------:R-:W0:Y:S01]  /*0b00*/  LDC R21, c[0x0][0x738] ;  /* 0x0001ce00ff157b82 */ /* 0x000e220000000800 */
[----:B------:R-:W-:Y:S01]  /*0b10*/  SHF.L.U32 R14, R11, R24, RZ ;  /* 0x000000180b0e7219 */ /* 0x000fe200000006ff */
[----:B------:R-:W-:-:S06]  /*0b20*/  IMAD.MOV.U32 R8, RZ, RZ, R30 ;  /* 0x000000ffff087224 */ /* 0x000fcc00078e001e */
[----:B------:R-:W0:Y:S01]  /*0b30*/  LDC R23, c[0x0][0x710] ;  /* 0x0001c400ff177b82 */ /* 0x000e220000000800 */
[----:B---34-:R-:W-:Y:S05]  /*0b40*/  @!P0 BRA `(.L_x_7) ;  /* 0x0000000000288947 */ /* 0x018fea0003800000 */
[----:B------:R-:W3:Y:S02]  /*0b50*/  LDC R13, c[0x0][0x74c] ;  /* 0x0001d300ff0d7b82 */ /* 0x000ee40000000800 */
[----:B---3--:R-:W-:-:S05]  /*0b60*/  IADD3 R13, P0, R30, R13, RZ ;  /* 0x0000000d1e0d7210 */ /* 0x008fca0007f1e0ff */
        /* <DEDUP_REMOVED lines=8> */
.L_x_7:
[----:B-1----:R-:W-:Y:S01]  /*0bf0*/  SHF.R.U64 R8, R8, R19, R9 ;  /* 0x0000001308087219 */ /* 0x002fe20000001209 */
[----:B--2---:R-:W-:Y:S01]  /*0c00*/  VIADD R9, R22, 0xffffffff ;  /* 0xffffffff16097836 */ /* 0x004fe20000000000 */
[----:B------:R-:W-:Y:S01]  /*0c10*/  LOP3.LUT R15, R28, R15, RZ, 0xc0, !PT ;  /* 0x0000000f1c0f7212 */ /* 0x000fe200078ec0ff */
[----:B------:R-:W-:Y:S02]  /*0c20*/  IMAD.MOV R16, RZ, RZ, -R16 ;  /* 0x000000ffff107224 */ /* 0x000fe400078e0a10 */
[----:B------:R-:W-:Y:S01]  /*0c30*/  IMAD.MOV R10, RZ, RZ, -R8 ;  /* 0x000000ffff0a7224 */ /* 0x000fe200078e0a08 */
[----:B------:R-:W-:Y:S01]  /*0c40*/  LOP3.LUT R9, R20, R9, RZ, 0xc0, !PT ;  /* 0x0000000914097212 */ /* 0x000fe200078ec0ff */
[----:B------:R-:W-:Y:S02]  /*0c50*/  @P3 IMAD R6, R18, R16, R7 ;  /* 0x0000001012063224 */ /* 0x000fe400078e0207 */
[----:B------:R-:W-:Y:S02]  /*0c60*/  IMAD R15, R14, R8, R15 ;  /* 0x000000080e0f7224 */ /* 0x000fe400078e020f */
[----:B0-----:R-:W-:-:S02]  /*0c70*/  IMAD R7, R10, R21, R30 ;  /* 0x000000150a077224 */ /* 0x001fc400078e021e */
[----:B------:R-:W-:Y:S02]  /*0c80*/  IMAD R6, R15, R23, R6 ;  /* 0x000000170f067224 */ /* 0x000fe400078e0206 */
[----:B------:R-:W-:Y:S02]  /*0c90*/  IMAD R7, R7, R22, R9 ;  /* 0x0000001607077224 */ /* 0x000fe400078e0209 */
[----:B------:R-:W-:-:S03]  /*0ca0*/  IMAD.MOV.U32 R11, RZ, RZ, 0x1 ;  /* 0x00000001ff0b7424 */ /* 0x000fc600078e00ff */
[----:B------:R-:W-:Y:S02]  /*0cb0*/  SEL R12, R7, R6, !P3 ;  /* 0x00000006070c7207 */ /* 0x000fe40005800000 */
[----:B------:R-:W-:Y:S01]  /*0cc0*/  SEL R10, R6, R7, !P3 ;  /* 0x00000007060a7207 */ /* 0x000fe20005800000 */
[----:B------:R-:W-:-:S07]  /*0cd0*/  IMAD.MOV.U32 R6, RZ, RZ, R25 ;  /* 0x000000ffff067224 */ /* 0x000fce00078e0019 */
.L_x_5:
[----:B------:R-:W-:-:S08]  /*0ce0*/  NOP ;  /* 0x0000000000007918 */ /* 0x000fd00000000000 */
[----:B------:R-:W0:Y:S02]  /*0cf0*/  USETMAXREG.TRY_ALLOC.CTAPOOL UP0, 0xe8 ;  /* 0x000000e8000079c8 */ /* 0x000e240008000600 */
[----:B0-----:R-:W-:-:S13]  /*0d00*/  PLOP3.LUT P0, PT, PT, PT, UP0, 0x80, 0x0 ;  /* 0x000000000000781c */ /* 0x001fda0003f0f008 */
[----:B------:R-:W-:Y:S05]  /*0d10*/  @!P0 BRA `(.L_x_5) ;  /* 0xfffffffc00f08947 */ /* 0x000fea000383ffff */
[----:B------:R-:W-:Y:S01]  /*0d20*/  ULDC.64 UR4, c[0x0][0x698] ;  /* 0x0001a60000047ab9 */ /* 0x000fe20000000a00 */
[----:B------:R-:W-:Y:S01]  /*0d30*/  ULDC.64 UR16, c[0x0][0x208] ;  /* 0x0000820000107ab9 */ /* 0x000fe20000000a00 */
[----:B------:R-:W-:-:S04]  /*0d40*/  ISETP.NE.U32.AND P0, PT, RZ, UR4, PT ;  /* 0x00000004ff007c0c */ /* 0x000fc8000bf05070 */
[----:B------:R-:W-:-:S13]  /*0d50*/  ISETP.NE.AND.EX P0, PT, RZ, UR5, PT, P0 ;  /* 0x00000005ff007c0c */ /* 0x000fda000bf05300 */
[----:B------:R-:W-:Y:S05]  /*0d60*/  @!P0 BRA `(.L_x_8) ;  /* 0x00000000001c8947 */ /* 0x000fea0003800000 */
[----:B------:R-:W0:Y:S02]  /*0d70*/  LDC.64 R8, c[0x0][0x698] ;  /* 0x0001a600ff087b82 */ /* 0x000e240000000a00 */
[----:B0-----:R-:W2:Y:S02]  /*0d80*/  LDG.E.64 R8, desc[UR16][R8.64] ;  /* 0x0000001008087981 */ /* 0x001ea4000c1e1b00 */
[----:B--2---:R-:W-:-:S04]  /*0d90*/  ISETP.NE.U32.AND P0, PT, R8, RZ, PT ;  /* 0x000000ff0800720c */ /* 0x004fc80003f05070 */
[----:B------:R-:W-:-:S13]  /*0da0*/  ISETP.NE.AND.EX P0, PT, R9, RZ, PT, P0 ;  /* 0x000000ff0900720c */ /* 0x000fda0003f05300 */
[----:B------:R-:W-:Y:S05]  /*0db0*/  @!P0 BRA `(.L_x_8) ;  /* 0x0000000000088947 */ /* 0x000fea0003800000 */
[----:B------:R0:W5:Y:S01]  /*0dc0*/  LD.E R7, desc[UR16][R8.64] ;  /* 0x0000001008077980 */ /* 0x000162000c101900 */
[----:B------:R-:W-:Y:S05]  /*0dd0*/  BRA `(.L_x_9) ;  /* 0x0000000000207947 */ /* 0x000fea0003800000 */
.L_x_8:
[----:B------:R-:W-:Y:S02]  /*0de0*/  ULDC.64 UR4, c[0x0][0x688] ;  /* 0x0001a20000047ab9 */ /* 0x000fe40000000a00 */
[----:B------:R-:W-:-:S04]  /*0df0*/  ISETP.NE.U32.AND P0, PT, RZ, UR4, PT ;  /* 0x00000004ff007c0c */ /* 0x000fc8000bf05070 */
[----:B------:R-:W-:-:S13]  /*0e00*/  ISETP.NE.AND.EX P0, PT, RZ, UR5, PT, P0 ;  /* 0x00000005ff007c0c */ /* 0x000fda000bf05300 */
[----:B------:R-:W-:Y:S05]  /*0e10*/  @!P0 BRA `(.L_x_10) ;  /* 0x00000000000c8947 */ /* 0x000fea0003800000 */
[----:B------:R-:W0:Y:S02]  /*0e20*/  LDC.64 R8, c[0x0][0x688] ;  /* 0x0001a200ff087b82 */ /* 0x000e240000000a00 */
[----:B0-----:R1:W5:Y:S01]  /*0e30*/  LDG.E R7, desc[UR16][R8.64] ;  /* 0x0000001008077981 */ /* 0x001362000c1e1900 */
[----:B------:R-:W-:Y:S05]  /*0e40*/  BRA `(.L_x_9) ;  /* 0x0000000000047947 */ /* 0x000fea0003800000 */
.L_x_10:
[----:B------:R-:W2:Y:S02]  /*0e50*/  LDC R7, c[0x0][0x680] ;  /* 0x0001a000ff077b82 */ /* 0x000ea40000000800 */
.L_x_9:
[----:B------:R-:W-:Y:S02]  /*0e60*/  ULDC.64 UR4, c[0x0][0x6a0] ;  /* 0x0001a80000047ab9 */ /* 0x000fe40000000a00 */
[----:B------:R-:W-:-:S04]  /*0e70*/  ISETP.NE.U32.AND P0, PT, RZ, UR4, PT ;  /* 0x00000004ff007c0c */ /* 0x000fc8000bf05070 */
[----:B------:R-:W-:-:S13]  /*0e80*/  ISETP.NE.AND.EX P0, PT, RZ, UR5, PT, P0 ;  /* 0x00000005ff007c0c */ /* 0x000fda000bf05300 */
[----:B------:R-:W-:Y:S05]  /*0e90*/  @!P0 BRA `(.L_x_11) ;  /* 0x00000000001c8947 */ /* 0x000fea0003800000 */
[----:B01----:R-:W0:Y:S02]  /*0ea0*/  LDC.64 R8, c[0x0][0x6a0] ;  /* 0x0001a800ff087b82 */ /* 0x003e240000000a00 */
[----:B0-----:R-:W3:Y:S02]  /*0eb0*/  LDG.E.64 R8, desc[UR16][R8.64] ;  /* 0x0000001008087981 */ /* 0x001ee4000c1e1b00 */
[----:B---3--:R-:W-:-:S04]  /*0ec0*/  ISETP.NE.U32.AND P0, PT, R8, RZ, PT ;  /* 0x000000ff0800720c */ /* 0x008fc80003f05070 */
[----:B------:R-:W-:-:S13]  /*0ed0*/  ISETP.NE.AND.EX P0, PT, R9, RZ, PT, P0 ;  /* 0x000000ff0900720c */ /* 0x000fda0003f05300 */
[----:B------:R-:W-:Y:S05]  /*0ee0*/  @!P0 BRA `(.L_x_11) ;  /* 0x0000000000088947 */ /* 0x000fea0003800000 */
[----:B------:R0:W5:Y:S01]  /*0ef0*/  LD.E R8, desc[UR16][R8.64] ;  /* 0x0000001008087980 */ /* 0x000162000c101900 */
[----:B------:R-:W-:Y:S05]  /*0f00*/  BRA `(.L_x_12) ;  /* 0x0000000000207947 */ /* 0x000fea0003800000 */
.L_x_11:
[----:B------:R-:W-:Y:S02]  /*0f10*/  ULDC.64 UR4, c[0x0][0x690] ;  /* 0x0001a40000047ab9 */ /* 0x000fe40000000a00 */
[----:B------:R-:W-:-:S04]  /*0f20*/  ISETP.NE.U32.AND P0, PT, RZ, UR4, PT ;  /* 0x00000004ff007c0c */ /* 0x000fc8000bf05070 */
[----:B------:R-:W-:-:S13]  /*0f30*/  ISETP.NE.AND.EX P0, PT, RZ, UR5, PT, P0 ;  /* 0x00000005ff007c0c */ /* 0x000fda000bf05300 */
[----:B------:R-:W-:Y:S05]  /*0f40*/  @!P0 BRA `(.L_x_13) ;  /* 0x00000000000c8947 */ /* 0x000fea0003800000 */
[----:B01----:R-:W0:Y:S02]  /*0f50*/  LDC.64 R8, c[0x0][0x690] ;  /* 0x0001a400ff087b82 */ /* 0x003e240000000a00 */
[----:B0-----:R1:W5:Y:S01]  /*0f60*/  LDG.E R8, desc[UR16][R8.64] ;  /* 0x0000001008087981 */ /* 0x001362000c1e1900 */
[----:B------:R-:W-:Y:S05]  /*0f70*/  BRA `(.L_x_12) ;  /* 0x0000000000047947 */ /* 0x000fea0003800000 */
.L_x_13:
[----:B01----:R-:W3:Y:S02]  /*0f80*/  LDC R8, c[0x0][0x684] ;  /* 0x0001a100ff087b82 */ /* 0x003ee40000000800 */
.L_x_12:
[----:B------:R-:W-:-:S13]  /*0f90*/  LOP3.LUT P0, RZ, R11, 0xff, RZ, 0xc0, !PT ;  /* 0x000000ff0bff7812 */ /* 0x000fda000780c0ff */
[----:B------:R-:W-:Y:S05]  /*0fa0*/  @!P0 EXIT ;  /* 0x000000000000894d */ /* 0x000fea0003800000 */
[----:B------:R-:W-:Y:S01]  /*0fb0*/  ULDC UR4, c[0x0][0x28c] ;  /* 0x0000a30000047ab9 */ /* 0x000fe20000000800 */
[----:B------:R-:W-:Y:S01]  /*0fc0*/  LOP3.LUT R156, R4, 0x1, RZ, 0xfc, !PT ;  /* 0x00000001049c7812 */ /* 0x000fe200078efcff */
[----:B------:R-:W-:-:S04]  /*0fd0*/  UIADD3 UR4, UR4, 0x3f, URZ ;  /* 0x0000003f04047890 */ /* 0x000fc8000fffe03f */
[----:B------:R-:W-:-:S04]  /*0fe0*/  USHF.R.S32.HI UR5, URZ, 0x1f, UR4 ;  /* 0x0000001f3f057899 */ /* 0x000fc80008011404 */
[----:B------:R-:W-:-:S03]  /*0ff0*/  ULEA.HI UR5, UR5, UR4, URZ, 0x6 ;  /* 0x0000000405057291 */ /* 0x000fc6000f8f303f */
[----:B------:R-:W-:Y:S01]  /*1000*/  UMOV UR4, URZ ;  /* 0x0000003f00047c82 */ /* 0x000fe20008000000 */
[----:B------:R-:W-:-:S03]  /*1010*/  USHF.R.S32.HI UR6, URZ, 0x6, UR5 ;  /* 0x000000063f067899 */ /* 0x000fc60008011405 */
[----:B------:R-:W-:-:S09]  /*1020*/  UMOV UR5, URZ ;  /* 0x0000003f00057c82 */ /* 0x000fd20008000000 */
.L_x_278:
[----:B01----:R-:W-:Y:S02]  /*1030*/  LOP3.LUT R9, R0, 0x80, RZ, 0xc0, !PT ;  /* 0x0000008000097812 */ /* 0x003fe400078ec0ff */
[----:B------:R-:W-:Y:S02]  /*1040*/  CS2R R24, SRZ ;  /* 0x0000000000187805 */ /* 0x000fe4000001ff00 */
[----:B----4-:R-:W-:Y:S02]  /*1050*/  CS2R R26, SRZ ;  /* 0x00000000001a7805 */ /* 0x010fe4000001ff00 */
[----:B------:R-:W-:Y:S02]  /*1060*/  CS2R R28, SRZ ;  /* 0x00000000001c7805 */ /* 0x000fe4000001ff00 */
[----:B---3--:R-:W-:Y:S02]  /*1070*/  SHF.R.U32.HI R11, RZ, 0x7, R9 ;  /* 0x00000007ff0b7819 */ /* 0x008fe40000011609 */
[----:B------:R-:W-:-:S02]  /*1080*/  CS2R R30, SRZ ;  /* 0x00000000001e7805 */ /* 0x000fc4000001ff00 */
[----:B------:R-:W-:Y:S02]  /*1090*/  VIMNMX R9, RZ, UR6, PT ;  /* 0x00000006ff097c48 */ /* 0x000fe4000bfe0100 */
[----:B------:R-:W-:Y:S02]  /*10a0*/  CS2R R32, SRZ ;  /* 0x0000000000207805 */ /* 0x000fe4000001ff00 */
[----:B------:R-:W-:Y:S02]  /*10b0*/  CS2R R34, SRZ ;  /* 0x0000000000227805 */ /* 0x000fe4000001ff00 */
[----:B------:R-:W-:Y:S01]  /*10c0*/  CS2R R36, SRZ ;  /* 0x0000000000247805 */ /* 0x000fe2000001ff00 */
[----:B------:R-:W0:Y:S01]  /*10d0*/  SHFL.IDX PT, R11, R11, RZ, 0x1f ;  /* 0x00001fff0b0b7589 */ /* 0x000e2200000e0000 */
[----:B------:R-:W-:Y:S02]  /*10e0*/  IADD3 R9, -R9, UR6, RZ ;  /* 0x0000000609097c10 */ /* 0x000fe4000fffe1ff */
[----:B------:R-:W-:-:S02]  /*10f0*/  CS2R R38, SRZ ;  /* 0x0000000000267805 */ /* 0x000fc4000001ff00 */
[----:B------:R-:W-:Y:S02]  /*1100*/  CS2R R40, SRZ ;  /* 0x0000000000287805 */ /* 0x000fe4000001ff00 */
[----:B------:R-:W-:Y:S02]  /*1110*/  CS2R R42, SRZ ;  /* 0x00000000002a7805 */ /* 0x000fe4000001ff00 */
[----:B------:R-:W-:Y:S02]  /*1120*/  ISETP.GE.AND P0, PT, R9, 0x1, PT ;  /* 0x000000010900780c */ /* 0x000fe40003f06270 */
[----:B------:R-:W-:Y:S02]  /*1130*/  CS2R R44, SRZ ;  /* 0x00000000002c7805 */ /* 0x000fe4000001ff00 */
[----:B------:R-:W-:Y:S02]  /*1140*/  CS2R R46, SRZ ;  /* 0x00000000002e7805 */ /* 0x000fe4000001ff00 */
[----:B------:R-:W-:-:S02]  /*1150*/  CS2R R48, SRZ ;  /* 0x0000000000307805 */ /* 0x000fc4000001ff00 */
[----:B------:R-:W-:Y:S02]  /*1160*/  CS2R R50, SRZ ;  /* 0x0000000000327805 */ /* 0x000fe4000001ff00 */
[----:B------:R-:W-:Y:S02]  /*1170*/  CS2R R52, SRZ ;  /* 0x0000000000347805 */ /* 0x000fe4000001ff00 */
[----:B------:R-:W-:Y:S02]  /*1180*/  CS2R R54, SRZ ;  /* 0x0000000000367805 */ /* 0x000fe4000001ff00 */
        /* <DEDUP_REMOVED lines=12> */
[----:B0-----:R-:W-:Y:S02]  /*1250*/  R2UR UR7, R11 ;  /* 0x000000000b0772ca */ /* 0x001fe400000e0000 */
        /* <DEDUP_REMOVED lines=35> */
[----:B------:R-:W-:Y:S01]  /*1490*/  CS2R R150, SRZ ;  /* 0x0000000000967805 */ /* 0x000fe2000001ff00 */
[----:B--2--5:R-:W-:Y:S06]  /*14a0*/  @!P0 BRA `(.L_x_14) ;  /* 0x0000000400188947 */ /* 0x024fec0003800000 */
[----:B------:R-:W0:Y:S01]  /*14b0*/  S2UR UR10, SR_CgaCtaId ;  /* 0x00000000000a79c3 */ /* 0x000e220000008800 */
[----:B------:R-:W-:Y:S01]  /*14c0*/  ULEA.HI UR8, UR7, UR7, URZ, 0x1 ;  /* 0x0000000707087291 */ /* 0x000fe2000f8f083f */
[----:B------:R-:W-:Y:S01]  /*14d0*/  IMAD.U32 R15, RZ, RZ, UR4 ;  /* 0x00000004ff0f7e24 */ /* 0x000fe2000f8e00ff */
[----:B------:R-:W-:Y:S01]  /*14e0*/  UMOV UR9, 0x400 ;  /* 0x0000040000097882 */ /* 0x000fe20000000000 */
[----:B------:R-:W-:Y:S02]  /*14f0*/  UPLOP3.LUT UP0, UPT, UPT, UPT, UPT, 0x40, 0x0 ;  /* 0x000000000000789c */ /* 0x000fe40003f0e870 */
[----:B------:R-:W-:Y:S01]  /*1500*/  ULOP3.LUT UR8, UR8, 0x1ffffe, URZ, 0xc0, !UPT ;  /* 0x001ffffe08087892 */ /* 0x000fe2000f8ec03f */
[----:B------:R-:W-:Y:S01]  /*1510*/  UMOV UR12, UR5 ;  /* 0x00000005000c7c82 */ /* 0x000fe20008000000 */
[----:B------:R-:W-:Y:S02]  /*1520*/  UMOV UR13, UR5 ;  /* 0x00000005000d7c82 */ /* 0x000fe40008000000 */
[----:B------:R-:W-:-:S02]  /*1530*/  UIADD3 UR8, UR7, -UR8, URZ ;  /* 0x8000000807087290 */ /* 0x000fc4000fffe03f */
[----:B0-----:R-:W-:-:S04]  /*1540*/  ULEA UR15, UR10, UR9, 0x18 ;  /* 0x000000090a0f7291 */ /* 0x001fc8000f8ec03f */
[----:B------:R-:W-:-:S04]  /*1550*/  ULEA UR8, UR8, UR15, 0xb ;  /* 0x0000000f08087291 */ /* 0x000fc8000f8e583f */
[----:B------:R-:W-:-:S04]  /*1560*/  UIADD3 UR8, UR8, 0x180, URZ ;  /* 0x0000018008087890 */ /* 0x000fc8000fffe03f */
[----:B------:R-:W-:-:S04]  /*1570*/  USHF.R.U32.HI UR8, URZ, 0x4, UR8 ;  /* 0x000000043f087899 */ /* 0x000fc80008011608 */
[----:B------:R-:W-:-:S12]  /*1580*/  ULOP3.LUT UR7, UR8, 0x3fff, URZ, 0xc0, !UPT ;  /* 0x00003fff08077892 */ /* 0x000fd8000f8ec03f */
.L_x_21:
[----:B------:R-:W-:-:S13]  /*1590*/  ISETP.NE.AND P1, PT, R156, 0x3, PT ;  /* 0x000000039c00780c */ /* 0x000fda0003f25270 */
[----:B01----:R-:W-:Y:S05]  /*15a0*/  @!P1 BRA `(.L_x_15) ;  /* 0x0000000000049947 */ /* 0x003fea0003800000 */
[----:B------:R-:W-:Y:S01]  /*15b0*/  BPT.TRAP 0x1 ;  /* 0x000000040000795c */ /* 0x000fe20000300000 */
.L_x_15:
[----:B------:R-:W-:Y:S01]  /*15c0*/  ULEA UR8, UR12, UR15, 0x3 ;  /* 0x0000000f0c087291 */ /* 0x000fe2000f8e183f */
[----:B------:R-:W-:-:S08]  /*15d0*/  SHF.L.U32 R13, R15, 0x1f, RZ ;  /* 0x0000001f0f0d7819 */ /* 0x000fd000000006ff */
[----:B------:R0:W1:Y:S01]  /*15e0*/  SYNCS.PHASECHK.TRANS64.TRYWAIT P0, [UR8], R13 ;  /* 0x0000000dff0075a7 */ /* 0x0000620008000148 */
[----:B------:R-:W-:Y:S05]  /*15f0*/  @!P1 BRA `(.L_x_16) ;  /* 0x0000000000049947 */ /* 0x000fea0003800000 */
[----:B------:R-:W-:Y:S01]  /*1600*/  BPT.TRAP 0x1 ;  /* 0x000000040000795c */ /* 0x000fe20000300000 */
.L_x_16:
[C---:B------:R-:W-:Y:S02]  /*1610*/  IMAD.SHL.U32 R11, R0.reuse, 0x20, RZ ;  /* 0x00000020000b7824 */ /* 0x040fe400078e00ff */
[C---:B------:R-:W-:Y:S02]  /*1620*/  IMAD.SHL.U32 R14, R0.reuse, 0x200, RZ ;  /* 0x00000200000e7824 */ /* 0x040fe400078e00ff */
[----:B------:R-:W-:Y:S01]  /*1630*/  IMAD.SHL.U32 R16, R0, 0x10, RZ ;  /* 0x0000001000107824 */ /* 0x000fe200078e00ff */
[----:B------:R-:W-:-:S04]  /*1640*/  LOP3.LUT R11, R11, 0x1c00, RZ, 0xc0, !PT ;  /* 0x00001c000b0b7812 */ /* 0x000fc800078ec0ff */
[----:B------:R-:W-:-:S04]  /*1650*/  LOP3.LUT R11, R11, 0x200, R14, 0xf8, !PT ;  /* 0x000002000b0b7812 */ /* 0x000fc800078ef80e */
[----:B------:R-:W-:Y:S01]  /*1660*/  LOP3.LUT R11, R11, 0x1c0, R16, 0xf8, !PT ;  /* 0x000001c00b0b7812 */ /* 0x000fe200078ef810 */
[----:B-1----:R-:W-:Y:S06]  /*1670*/  @P0 BRA `(.L_x_17) ;  /* 0x0000000000080947 */ /* 0x002fec0003800000 */
[----:B------:R-:W1:Y:S02]  /*1680*/  SYNCS.PHASECHK.TRANS64.TRYWAIT P0, [UR8], R13 ;  /* 0x0000000dff0075a7 */ /* 0x000e640008000148 */
[----:B-1----:R-:W-:Y:S05]  /*1690*/  @!P0 BRA `(.L_x_18) ;  /* 0x000000b800148947 */ /* 0x002fea0003800000 */
.L_x_17:
[----:B------:R-:W-:Y:S01]  /*16a0*/  USHF.L.U32 UR8, UR12, 0xa, URZ ;  /* 0x0000000a0c087899 */ /* 0x000fe2000800063f */
[----:B------:R-:W-:Y:S01]  /*16b0*/  LOP3.LUT R11, R11, 0x20, R16, 0xf8, !PT ;  /* 0x000000200b0b7812 */ /* 0x000fe200078ef810 */
[----:B------:R-:W-:Y:S02]  /*16c0*/  UIADD3 UR9, UR15, 0xa180, URZ ;  /* 0x0000a1800f097890 */ /* 0x000fe4000fffe03f */
[----:B------:R-:W-:Y:S02]  /*16d0*/  ULOP3.LUT UR10, UR7, 0x10000, URZ, 0xfc, !UPT ;  /* 0x00010000070a7892 */ /* 0x000fe4000f8efc3f */
[----:B------:R-:W-:Y:S01]  /*16e0*/  LEA.HI R11, R11, UR8, RZ, 0x1d ;  /* 0x000000080b0b7c11 */ /* 0x000fe2000f8fe8ff */
[----:B------:R-:W-:Y:S02]  /*16f0*/  USHF.R.U32.HI UR9, URZ, 0x4, UR9 ;  /* 0x000000043f097899 */ /* 0x000fe40008011609 */
[----:B------:R-:W-:Y:S02]  /*1700*/  ULEA UR10, UR12, UR10, 0x8 ;  /* 0x0000000a0c0a7291 */ /* 0x000fe4000f8e403f */
[----:B------:R-:W4:Y:S01]  /*1710*/  LDS R152, [R11+UR15+0x32180] ;  /* 0x0321800f0b987984 */ /* 0x000f220008000800 */
[----:B------:R-:W-:Y:S01]  /*1720*/  ULOP3.LUT UR9, UR9, 0x3fff, URZ, 0xc0, !UPT ;  /* 0x00003fff09097892 */ /* 0x000fe2000f8ec03f */
[----:B------:R-:W-:-:S03]  /*1730*/  UMOV UR11, 0x80000020 ;  /* 0x80000020000b7882 */ /* 0x000fc60000000000 */
[----:B------:R-:W-:-:S04]  /*1740*/  ULOP3.LUT UR9, UR9, 0x10000, URZ, 0xfc, !UPT ;  /* 0x0001000009097892 */ /* 0x000fc8000f8efc3f */
[----:B------:R-:W-:-:S03]  /*1750*/  UIADD3 UR14, UR8, UR9, URZ ;  /* 0x00000009080e7290 */ /* 0x000fc6000fffe03f */
[----:B------:R-:W-:Y:S01]  /*1760*/  UMOV UR8, UR10 ;  /* 0x0000000a00087c82 */ /* 0x000fe20008000000 */
[----:B------:R-:W-:-:S03]  /*1770*/  UMOV UR9, 0xc0000010 ;  /* 0xc000001000097882 */ /* 0x000fc60000000000 */
[----:B------:R-:W-:Y:S01]  /*1780*/  UMOV UR10, UR14 ;  /* 0x0000000e000a7c82 */ /* 0x000fe20008000000 */
[----:B----4-:R-:W-:-:S06]  /*1790*/  WARPGROUP.ARRIVE ;  /* 0x00000000000079c5 */ /* 0x010fcc0000000000 */
[----:B------:R-:W-:Y:S03]  /*17a0*/  IGMMA.SP.64x256x64.S8.S8 R24, gdesc[UR8], R24, UP0, R152, gsb0 ;  /* 0x06809800081879f1 */ /* 0x000fe6000b841218 */
[----:B------:R-:W-:Y:S02]  /*17b0*/  WARPGROUP.DEPBAR.LE gsb0, 0x0 ;  /* 0x00008000000079c5 */ /* 0x000fe40000010000 */
[----:B------:R-:W-:Y:S05]  /*17c0*/  @!P1 BRA `(.L_x_19) ;  /* 0x0000000000049947 */ /* 0x000fea0003800000 */
[----:B------:R-:W-:Y:S01]  /*17d0*/  BPT.TRAP 0x1 ;  /* 0x000000040000795c */ /* 0x000fe20000300000 */
.L_x_19:
[----:B------:R-:W-:Y:S01]  /*17e0*/  ULEA UR8, UR13, UR15, 0x3 ;  /* 0x0000000f0d087291 */ /* 0x000fe2000f8e183f */
[----:B------:R-:W-:-:S03]  /*17f0*/  ISETP.GT.U32.AND P0, PT, R4, 0x1, PT ;  /* 0x000000010400780c */ /* 0x000fc60003f04070 */
[----:B------:R-:W-:-:S04]  /*1800*/  UIADD3 UR8, UR8, 0x50, URZ ;  /* 0x0000005008087890 */ /* 0x000fc8000fffe03f */
[----:B------:R-:W-:-:S09]  /*1810*/  UPRMT UR8, URZ, 0x654, UR8 ;  /* 0x000006543f087896 */ /* 0x000fd20008000008 */
[----:B------:R-:W-:Y:S01]  /*1820*/  SYNCS.ARRIVE.TRANS64.RED.A1T0 RZ, [UR8], RZ ;  /* 0x000000ffffff79a7 */ /* 0x000fe20008100408 */
[----:B------:R-:W-:Y:S05]  /*1830*/  @P0 BRA `(.L_x_20) ;  /* 0x0000000000040947 */ /* 0x000fea0003800000 */
[----:B------:R-:W-:Y:S01]  /*1840*/  BPT.TRAP 0x1 ;  /* 0x000000040000795c */ /* 0x000fe20000300000 */
.L_x_20:
[----:B------:R-:W-:Y:S01]  /*1850*/  UIADD3 UR12, UR12, 0x1, URZ ;  /* 0x000000010c0c7890 */ /* 0x000fe2000fffe03f */
[C---:B------:R-:W-:Y:S01]  /*1860*/  ISETP.GT.AND P0, PT, R9.reuse, 0x1, PT ;  /* 0x000000010900780c */ /* 0x040fe20003f04270 */
[----:B------:R-:W-:Y:S01]  /*1870*/  UIADD3 UR13, UR13, 0x1, URZ ;  /* 0x000000010d0d7890 */ /* 0x000fe2000fffe03f */
[----:B------:R-:W-:Y:S01]  /*1880*/  VIADD R9, R9, 0xffffffff ;  /* 0xffffffff09097836 */ /* 0x000fe20000000000 */
[----:B------:R-:W-:Y:S02]  /*1890*/  UISETP.NE.AND UP0, UPT, UR12, 0xa, UPT ;  /* 0x0000000a0c00788c */ /* 0x000fe4000bf05270 */
[----:B------:R-:W-:Y:S02]  /*18a0*/  UISETP.NE.AND UP1, UPT, UR13, 0xa, UPT ;  /* 0x0000000a0d00788c */ /* 0x000fe4000bf25270 */
[----:B------:R-:W-:Y:S02]  /*18b0*/  USEL UR8, URZ, 0x1, UP0 ;  /* 0x000000013f087887 */ /* 0x000fe40008000000 */
[----:B------:R-:W-:-:S02]  /*18c0*/  USEL UR12, UR12, URZ, UP0 ;  /* 0x0000003f0c0c7287 */ /* 0x000fc40008000000 */
[----:B------:R-:W-:Y:S02]  /*18d0*/  USEL UR13, UR13, URZ, UP1 ;  /* 0x0000003f0d0d7287 */ /* 0x000fe40008800000 */
[----:B------:R-:W-:Y:S01]  /*18e0*/  UPLOP3.LUT UP0, UPT, UPT, UPT, UPT, 0x80, 0x0 ;  /* 0x000000000000789c */ /* 0x000fe20003f0f070 */
[----:B------:R-:W-:Y:S01]  /*18f0*/  LOP3.LUT R15, R15, UR8, RZ, 0x3c, !PT ;  /* 0x000000080f0f7c12 */ /* 0x000fe2000f8e3cff */
[----:B------:R-:W-:Y:S09]  /*1900*/  @P0 BRA `(.L_x_21) ;  /* 0xfffffffc00200947 */ /* 0x000ff2000383ffff */
.L_x_14:
[----:B------:R-:W4:Y:S01]  /*1910*/  LDC R15, c[0x0][0x288] ;  /* 0x0000a200ff0f7b82 */ /* 0x000f220000000800 */
[----:B------:R-:W-:Y:S01]  /*1920*/  LOP3.LUT R9, R0, 0x60, RZ, 0xc0, !PT ;  /* 0x0000006000097812 */ /* 0x000fe200078ec0ff */
[----:B------:R-:W-:Y:S01]  /*1930*/  UIADD3 UR5, UR6, UR5, URZ ;  /* 0x0000000506057290 */ /* 0x000fe2000fffe03f */
[--C-:B------:R-:W-:Y:S01]  /*1940*/  SHF.R.U32.HI R11, RZ, 0x2, R0.reuse ;  /* 0x00000002ff0b7819 */ /* 0x100fe20000011600 */
[----:B------:R-:W-:Y:S01]  /*1950*/  ULDC UR12, c[0x0][0x284] ;  /* 0x0000a100000c7ab9 */ /* 0x000fe20000000800 */
[----:B------:R-:W-:Y:S01]  /*1960*/  SHF.R.U32.HI R9, RZ, 0x5, R9 ;  /* 0x00000005ff097819 */ /* 0x000fe20000011609 */
[----:B------:R-:W-:Y:S01]  /*1970*/  UISETP.GT.U32.AND UP0, UPT, UR5, 0x9, UPT ;  /* 0x000000090500788c */ /* 0x000fe2000bf04070 */
[----:B-1----:R-:W-:Y:S01]  /*1980*/  LOP3.LUT R14, R11, 0x7, RZ, 0xc0, !PT ;  /* 0x000000070b0e7812 */ /* 0x002fe200078ec0ff */
[----:B------:R-:W-:Y:S01]  /*1990*/  UISETP.GE.U32.AND UP1, UPT, UR6, 0xa, UPT ;  /* 0x0000000a0600788c */ /* 0x000fe2000bf26070 */
[----:B------:R-:W-:Y:S01]  /*19a0*/  SHF.R.U32.HI R16, RZ, 0x1, R0 ;  /* 0x00000001ff107819 */ /* 0x000fe20000011600 */
[C---:B------:R-:W-:Y:S01]  /*19b0*/  IMAD.SHL.U32 R11, R9.reuse, 0x10, RZ ;  /* 0x00000010090b7824 */ /* 0x040fe200078e00ff */
[----:B------:R-:W-:Y:S01]  /*19c0*/  SHF.R.S32.HI R20, RZ, 0x1f, R6 ;  /* 0x0000001fff147819 */ /* 0x000fe20000011406 */
[--C-:B------:R-:W-:Y:S01]  /*19d0*/  IMAD R18, R9, -0x10, -R14.reuse ;  /* 0xfffffff009127824 */ /* 0x100fe200078e0a0e */
[----:B------:R-:W-:Y:S01]  /*19e0*/  LOP3.LUT R9, R5, 0x1, RZ, 0xc0, !PT ;  /* 0x0000000105097812 */ /* 0x000fe200078ec0ff */
[----:B------:R-:W-:Y:S01]  /*19f0*/  UISETP.LT.U32.AND UP0, UPT, UR6, 0xa, UP0 ;  /* 0x0000000a0600788c */ /* 0x000fe20008701070 */
[----:B------:R-:W-:Y:S01]  /*1a00*/  LOP3.LUT R11, R11, 0xfffffff0, R14, 0xe2, !PT ;  /* 0xfffffff00b0b7812 */ /* 0x000fe200078ee20e */
[----:B------:R-:W-:Y:S01]  /*1a10*/  IMAD.SHL.U32 R14, R10, 0x80, RZ ;  /* 0x000000800a0e7824 */ /* 0x000fe200078e00ff */
[----:B------:R-:W-:Y:S01]  /*1a20*/  ULDC.64 UR10, c[0x0][0x6d0] ;  /* 0x0001b400000a7ab9 */ /* 0x000fe20000000a00 */
[----:B0-----:R-:W-:Y:S01]  /*1a30*/  IMAD R13, R9, -0x40, R18 ;  /* 0xffffffc0090d7824 */ /* 0x001fe200078e0212 */
[----:B------:R-:W-:Y:S01]  /*1a40*/  LOP3.LUT R11, R11, 0x40, R16, 0xf8, !PT ;  /* 0x000000400b0b7812 */ /* 0x000fe200078ef810 */
[----:B------:R-:W-:Y:S01]  /*1a50*/  IMAD.SHL.U32 R18, R12, 0x100, RZ ;  /* 0x000001000c127824 */ /* 0x000fe200078e00ff */
[----:B------:R-:W-:Y:S01]  /*1a60*/  UIMAD.WIDE.U32 UR8, UR5, -0x33333333, URZ ;  /* 0xcccccccd050878a5 */ /* 0x000fe2000f8e003f */
[----:B------:R-:W-:Y:S01]  /*1a70*/  LOP3.LUT R9, R0, 0x3, RZ, 0xc0, !PT ;  /* 0x0000000300097812 */ /* 0x000fe200078ec0ff */
[----:B------:R-:W-:Y:S01]  /*1a80*/  USEL UR7, URZ, 0x1, !UP0 ;  /* 0x000000013f077887 */ /* 0x000fe2000c000000 */
[----:B------:R-:W-:Y:S01]  /*1a90*/  LOP3.LUT R152, R11, R14, RZ, 0xfc, !PT ;  /* 0x0000000e0b987212 */ /* 0x000fe200078efcff */
[----:B------:R-:W-:Y:S01]  /*1aa0*/  IMAD R11, R20, UR10, RZ ;  /* 0x0000000a140b7c24 */ /* 0x000fe2000f8e02ff */
[----:B----4-:R-:W-:Y:S01]  /*1ab0*/  ISETP.GE.AND P0, PT, R18, R15, PT ;  /* 0x0000000f1200720c */ /* 0x010fe20003f06270 */
[----:B------:R-:W-:Y:S01]  /*1ac0*/  USHF.R.U32.HI UR8, URZ, 0x3, UR9 ;  /* 0x000000033f087899 */ /* 0x000fe20008011609 */
[--C-:B------:R-:W-:Y:S01]  /*1ad0*/  SHF.R.S32.HI R153, RZ, 0x1f, R152.reuse ;  /* 0x0000001fff997819 */ /* 0x100fe20000011498 */
[----:B------:R-:W-:Y:S01]  /*1ae0*/  ULOP3.LUT UR4, UR4, UR7, URZ, 0x3c, !UPT ;  /* 0x0000000704047292 */ /* 0x000fe2000f8e3c3f */
[----:B------:R-:W-:Y:S01]  /*1af0*/  ISETP.GE.OR P0, PT, R14, UR12, P0 ;  /* 0x0000000c0e007c0c */ /* 0x000fe20008706670 */
[C---:B------:R-:W-:Y:S01]  /*1b00*/  IMAD R17, R6.reuse, UR11, R11 ;  /* 0x0000000b06117c24 */ /* 0x040fe2000f8e020b */
[----:B------:R-:W-:Y:S01]  /*1b10*/  UIMAD UR5, UR8, -0xa, UR5 ;  /* 0xfffffff6080578a4 */ /* 0x000fe2000f8e0205 */
[----:B------:R-:W-:Y:S01]  /*1b20*/  IMAD.WIDE.U32 R10, R6, UR10, R152 ;  /* 0x0000000a060a7c25 */ /* 0x000fe2000f8e0098 */
[----:B------:R-:W-:Y:S01]  /*1b30*/  @UP1 ULOP3.LUT UR4, UR4, 0x1, UR8, 0x78, !UPT ;  /* 0x0000000104041892 */ /* 0x000fe2000f8e7808 */
[----:B------:R-:W-:-:S02]  /*1b40*/  WARPGROUP.DEPBAR.LE gsb0, 0x0 ;  /* 0x00008000000079c5 */ /* 0x000fc40000010000 */
[----:B------:R-:W-:Y:S01]  /*1b50*/  IMAD R15, R9, -0x2, R15 ;  /* 0xfffffffe090f7824 */ /* 0x000fe200078e020f */
[----:B------:R-:W-:Y:S01]  /*1b60*/  IADD3 R9, -R14, UR12, R13 ;  /* 0x0000000c0e097c10 */ /* 0x000fe2000fffe10d */
[----:B------:R-:W-:Y:S02]  /*1b70*/  IMAD.IADD R17, R11, 0x1, R17 ;  /* 0x000000010b117824 */ /* 0x000fe400078e0211 */
[----:B------:R-:W-:Y:S02]  /*1b80*/  IMAD.MOV.U32 R16, RZ, RZ, R10 ;  /* 0x000000ffff107224 */ /* 0x000fe400078e000a */
[----:B------:R-:W-:Y:S02]  /*1b90*/  IMAD.IADD R11, R15, 0x1, -R18 ;  /* 0x000000010f0b7824 */ /* 0x000fe400078e0a12 */
[----:B------:R-:W-:Y:S01]  /*1ba0*/  IMAD.MOV.U32 R10, RZ, RZ, -0x1 ;  /* 0xffffffffff0a7424 */ /* 0x000fe200078e00ff */
[----:B------:R-:W-:Y:S06]  /*1bb0*/  @P0 BRA `(.L_x_22) ;  /* 0x0000009000940947 */ /* 0x000fec0003800000 */
[----:B------:R-:W0:Y:S01]  /*1bc0*/  LDC.64 R14, c[0x0][0x6c8] ;  /* 0x0001b200ff0e7b82 */ /* 0x000e220000000a00 */
[----:B------:R-:W-:Y:S01]  /*1bd0*/  IMAD.WIDE R12, R12, 0x100, RZ ;  /* 0x000001000c0c7825 */ /* 0x000fe200078e02ff */
[----:B---3-5:R-:W-:Y:S01]  /*1be0*/  ISETP.NE.AND P1, PT, R8, RZ, PT ;  /* 0x000000ff0800720c */ /* 0x028fe20003f25270 */
[----:B------:R-:W-:Y:S01]  /*1bf0*/  BSSY B0, `(.L_x_22) ;  /* 0x0000921000007945 */ /* 0x000fe20003800000 */
[----:B------:R-:W-:Y:S01]  /*1c00*/  ISETP.GT.AND P0, PT, R11, RZ, PT ;  /* 0x000000ff0b00720c */ /* 0x000fe20003f04270 */
[----:B------:R-:W-:-:S03]  /*1c10*/  IMAD.SHL.U32 R19, R0, 0x2, RZ ;  /* 0x0000000200137824 */ /* 0x000fc600078e00ff */
[----:B------:R-:W-:Y:S02]  /*1c20*/  ISETP.GT.AND P5, PT, R9, RZ, P0 ;  /* 0x000000ff0900720c */ /* 0x000fe400007a4270 */
[----:B------:R-:W-:Y:S01]  /*1c30*/  LOP3.LUT R163, R12, 0x6, R19, 0xf8, !PT ;  /* 0x000000060ca37812 */ /* 0x000fe200078ef813 */
[----:B0-----:R-:W-:-:S04]  /*1c40*/  IMAD R18, R13, R14, RZ ;  /* 0x0000000e0d127224 */ /* 0x001fc800078e02ff */
[----:B------:R-:W-:-:S04]  /*1c50*/  IMAD.WIDE.U32 R22, R163, R14, R16 ;  /* 0x0000000ea3167225 */ /* 0x000fc800078e0010 */
[----:B------:R-:W-:-:S04]  /*1c60*/  IMAD R17, R163, R15, R18 ;  /* 0x0000000fa3117224 */ /* 0x000fc800078e0212 */
[----:B------:R-:W-:Y:S01]  /*1c70*/  IMAD.IADD R165, R23, 0x1, R17 ;  /* 0x0000000117a57824 */ /* 0x000fe200078e0211 */
[----:B------:R-:W-:Y:S06]  /*1c80*/  @!P1 BRA `(.L_x_23) ;  /* 0x0000006400589947 */ /* 0x000fec0003800000 */
[----:B------:R-:W-:Y:S01]  /*1c90*/  ULDC.64 UR8, c[0x0][0x6b8] ;  /* 0x0001ae0000087ab9 */ /* 0x000fe20000000a00 */
[----:B------:R-:W-:Y:S01]  /*1ca0*/  ULDC.64 UR12, c[0x0][0x6b0] ;  /* 0x0001ac00000c7ab9 */ /* 0x000fe20000000a00 */
[----:B------:R-:W-:Y:S01]  /*1cb0*/  IMAD R17, R20, UR8, RZ ;  /* 0x0000000814117c24 */ /* 0x000fe2000f8e02ff */
[----:B------:R-:W-:Y:S01]  /*1cc0*/  ULDC.64 UR14, c[0x0][0x6a8] ;  /* 0x0001aa00000e7ab9 */ /* 0x000fe20000000a00 */
[----:B------:R-:W-:Y:S01]  /*1cd0*/  IMAD.WIDE.U32 R20, R6, UR8, R152 ;  /* 0x0000000806147c25 */ /* 0x000fe2000f8e0098 */
[----:B------:R-:W-:-:S03]  /*1ce0*/  ULDC.64 UR10, c[0x0][0x6c0] ;  /* 0x0001b000000a7ab9 */ /* 0x000fc60000000a00 */
[----:B------:R-:W-:Y:S02]  /*1cf0*/  IMAD R159, R6, UR9, R17 ;  /* 0x00000009069f7c24 */ /* 0x000fe4000f8e0211 */
[----:B------:R-:W-:Y:S02]  /*1d00*/  IMAD R12, R13, UR12, RZ ;  /* 0x0000000c0d0c7c24 */ /* 0x000fe4000f8e02ff */
[----:B------:R-:W-:Y:S02]  /*1d10*/  IMAD.IADD R21, R21, 0x1, R159 ;  /* 0x0000000115157824 */ /* 0x000fe400078e029f */
[C---:B------:R-:W-:Y:S02]  /*1d20*/  IMAD R161, R163.reuse, UR13, R12 ;  /* 0x0000000da3a17c24 */ /* 0x040fe4000f8e020c */
[----:B------:R-:W-:-:S04]  /*1d30*/  IMAD.WIDE.U32 R12, R163, UR12, R20 ;  /* 0x0000000ca30c7c25 */ /* 0x000fc8000f8e0014 */
[----:B------:R-:W-:Y:S01]  /*1d40*/  IMAD.IADD R13, R13, 0x1, R161 ;  /* 0x000000010d0d7824 */ /* 0x000fe200078e02a1 */
[----:B------:R-:W-:-:S04]  /*1d50*/  LEA R18, P1, R12, UR14, 0x2 ;  /* 0x0000000e0c127c11 */ /* 0x000fc8000f8210ff */
[----:B------:R-:W-:Y:S02]  /*1d60*/  LEA.HI.X R19, R12, UR15, R13, 0x2, P1 ;  /* 0x0000000f0c137c11 */ /* 0x000fe400088f140d */
[----:B------:R-:W0:Y:S03]  /*1d70*/  LDC.64 R12, c[0x0][0x6b0] ;  /* 0x0001ac00ff0c7b82 */ /* 0x000e260000000a00 */
[----:B------:R-:W3:Y:S01]  /*1d80*/  @P5 LDG.E.LTC128B R157, desc[UR16][R18.64] ;  /* 0x00000010129d5981 */ /* 0x000ee2000c1e1920 */
[C---:B------:R-:W-:Y:S01]  /*1d90*/  LEA R16, P1, R22.reuse, UR10, 0x2 ;  /* 0x0000000a16107c11 */ /* 0x040fe2000f8210ff */
[----:B------:R-:W-:Y:S01]  /*1da0*/  BSSY B1, `(.L_x_24) ;  /* 0x0000015000017945 */ /* 0x000fe20003800000 */
[----:B------:R-:W-:Y:S02]  /*1db0*/  ISETP.GT.AND P0, PT, R9, 0x8, P0 ;  /* 0x000000080900780c */ /* 0x000fe40000704270 */
[----:B------:R-:W-:-:S02]  /*1dc0*/  LEA.HI.X R17, R22, UR11, R165, 0x2, P1 ;  /* 0x0000000b16117c11 */ /* 0x000fc400088f14a5 */
[----:B------:R-:W-:Y:S01]  /*1dd0*/  ISETP.GT.AND P1, PT, R11, 0x1, PT ;  /* 0x000000010b00780c */ /* 0x000fe20003f24270 */
[----:B0-----:R-:W-:-:S04]  /*1de0*/  IMAD.WIDE.U32 R154, R163, UR12, R12 ;  /* 0x0000000ca39a7c25 */ /* 0x001fc8000f8e000c */
[----:B------:R-:W-:-:S04]  /*1df0*/  IMAD.WIDE.U32 R12, R163, UR12, R152 ;  /* 0x0000000ca30c7c25 */ /* 0x000fc8000f8e0098 */
[C---:B------:R-:W-:Y:S02]  /*1e00*/  IMAD.IADD R163, R161.reuse, 0x1, R155 ;  /* 0x00000001a1a37824 */ /* 0x040fe400078e029b */
[----:B------:R-:W-:Y:S02]  /*1e10*/  IMAD.IADD R13, R161, 0x1, R13 ;  /* 0x00000001a10d7824 */ /* 0x000fe400078e020d */
[----:B------:R-:W-:-:S04]  /*1e20*/  IMAD.WIDE.U32 R12, R6, UR8, R12 ;  /* 0x00000008060c7c25 */ /* 0x000fc8000f8e000c */
[----:B---3--:R-:W-:-:S04]  /*1e30*/  IMAD R23, R157, R8, RZ ;  /* 0x000000089d177224 */ /* 0x008fc800078e02ff */
[----:B--2---:R-:W-:Y:S01]  /*1e40*/  IMAD R165, R24, R7, R23 ;  /* 0x0000000718a57224 */ /* 0x004fe200078e0217 */
[-C--:B------:R-:W-:Y:S02]  /*1e50*/  IADD3 R23, P2, R20, R154.reuse, RZ ;  /* 0x0000009a14177210 */ /* 0x080fe40007f5e0ff */
[----:B------:R-:W-:Y:S02]  /*1e60*/  IADD3 R154, P4, R152, R154, RZ ;  /* 0x0000009a989a7210 */ /* 0x000fe40007f9e0ff */
[----:B------:R0:W-:Y:S01]  /*1e70*/  @P5 STG.E desc[UR16][R16.64], R165 ;  /* 0x000000a510005986 */ /* 0x0001e2000c101910 */
[----:B------:R-:W-:Y:S01]  /*1e80*/  ISETP.GT.AND P5, PT, R9, RZ, P1 ;  /* 0x000000ff0900720c */ /* 0x000fe20000fa4270 */
[----:B------:R-:W-:Y:S01]  /*1e90*/  IMAD.X R24, R163, 0x1, R21, P2 ;  /* 0x00000001a3187824 */ /* 0x000fe200010e0615 */
[----:B------:R-:W-:Y:S02]  /*1ea0*/  LEA R22, P2, R23, UR14, 0x2 ;  /* 0x0000000e17167c11 */ /* 0x000fe4000f8410ff */
[----:B------:R-:W-:-:S02]  /*1eb0*/  LEA R20, P6, R14, R16, 0x2 ;  /* 0x000000100e147211 */ /* 0x000fc400078c10ff */
[----:B------:R-:W-:-:S07]  /*1ec0*/  LEA.HI.X R23, R23, UR15, R24, 0x2, P2 ;  /* 0x0000000f17177c11 */ /* 0x000fce00090f1418 */
[----:B0-----:R-:W-:Y:S05]  /*1ed0*/  @!P5 BRA `(.L_x_25) ;  /* 0x000000000004d947 */ /* 0x001fea0003800000 */
[----:B------:R0:W5:Y:S02]  /*1ee0*/  LDG.E.LTC128B R157, desc[UR16][R22.64] ;  /* 0x00000010169d7981 */ /* 0x000164000c1e1920 */
.L_x_25:
[----:B------:R-:W-:Y:S05]  /*1ef0*/  BSYNC B1 ;  /* 0x0000000000017941 */ /* 0x000fea0003800000 */
.L_x_24:
[----:B-----5:R-:W-:Y:S01]  /*1f00*/  IMAD R152, R157, R8, RZ ;  /* 0x000000089d987224 */ /* 0x020fe200078e02ff */
[----:B------:R-:W-:Y:S01]  /*1f10*/  LEA.HI.X R21, R14, R17, R15, 0x2, P6 ;  /* 0x000000110e157211 */ /* 0x000fe200030f140f */
[----:B------:R-:W-:Y:S01]  /*1f20*/  IMAD.IADD R13, R159, 0x1, R13 ;  /* 0x000000019f0d7824 */ /* 0x000fe200078e020d */
[C---:B------:R-:W-:Y:S01]  /*1f30*/  LEA R24, P2, R12.reuse, UR14, 0x2 ;  /* 0x0000000e0c187c11 */ /* 0x040fe2000f8410ff */
[----:B------:R-:W-:Y:S01]  /*1f40*/  IMAD R161, R25, R7, R152 ;  /* 0x0000000719a17224 */ /* 0x000fe200078e0298 */
[----:B------:R-:W-:Y:S01]  /*1f50*/  BSSY B1, `(.L_x_26) ;  /* 0x0000006000017945 */ /* 0x000fe20003800000 */
[----:B------:R-:W-:Y:S01]  /*1f60*/  IMAD.X R155, R153, 0x1, R163, P4 ;  /* 0x00000001999b7824 */ /* 0x000fe200020e06a3 */
[----:B------:R-:W-:Y:S02]  /*1f70*/  LEA.HI.X R25, R12, UR15, R13, 0x2, P2 ;  /* 0x0000000f0c197c11 */ /* 0x000fe400090f140d */
[----:B------:R1:W-:Y:S01]  /*1f80*/  @P5 STG.E desc[UR16][R20.64], R161 ;  /* 0x000000a114005986 */ /* 0x0003e2000c101910 */
[----:B------:R-:W-:Y:S06]  /*1f90*/  @!P0 BRA `(.L_x_27) ;  /* 0x0000000000048947 */ /* 0x000fec0003800000 */
[----:B------:R2:W5:Y:S02]  /*1fa0*/  LDG.E.LTC128B R157, desc[UR16][R24.64+0x20] ;  /* 0x00002010189d7981 */ /* 0x000564000c1e1920 */
.L_x_27:
[----:B------:R-:W-:Y:S05]  /*1fb0*/  BSYNC B1 ;  /* 0x0000000000017941 */ /* 0x000fea0003800000 */
.L_x_26:
[----:B--2--5:R-:W-:Y:S01]  /*1fc0*/  IMAD R24, R157, R8, RZ ;  /* 0x000000089d187224 */ /* 0x024fe200078e02ff */
[----:B------:R-:W-:Y:S01]  /*1fd0*/  ISETP.GT.AND P1, PT, R9, 0x8, P1 ;  /* 0x000000080900780c */ /* 0x000fe20000f24270 */
[----:B------:R-:W-:Y:S01]  /*1fe0*/  IMAD.WIDE.U32 R12, R6, UR8, R154 ;  /* 0x00000008060c7c25 */ /* 0x000fe2000f8e009a */
[----:B------:R-:W-:Y:S01]  /*1ff0*/  ISETP.GT.AND P2, PT, R11, 0x8, PT ;  /* 0x000000080b00780c */ /* 0x000fe20003f44270 */
[----:B------:R-:W-:Y:S01]  /*2000*/  USHF.L.U64.HI UR10, UR12, 0x5, UR13 ;  /* 0x000000050c0a7899 */ /* 0x000fe2000801020d */
[----:B------:R-:W-:Y:S01]  /*2010*/  BSSY B1, `(.L_x_28) ;  /* 0x000000c000017945 */ /* 0x000fe20003800000 */
[----:B------:R-:W-:Y:S01]  /*2020*/  IMAD R153, R26, R7, R24 ;  /* 0x000000071a997224 */ /* 0x000fe200078e0218 */
[----:B------:R-:W-:Y:S01]  /*2030*/  LEA R24, P5, R12, UR14, 0x2 ;  /* 0x0000000e0c187c11 */ /* 0x000fe2000f8a10ff */
[----:B------:R-:W-:Y:S01]  /*2040*/  IMAD.IADD R13, R159, 0x1, R13 ;  /* 0x000000019f0d7824 */ /* 0x000fe200078e020d */
[----:B------:R-:W-:Y:S01]  /*2050*/  USHF.L.U32 UR9, UR12, 0x5, URZ ;  /* 0x000000050c097899 */ /* 0x000fe2000800063f */
[----:B------:R-:W-:-:S03]  /*2060*/  ISETP.GT.AND P4, PT, R9, RZ, P2 ;  /* 0x000000ff0900720c */ /* 0x000fc60001784270 */
[----:B------:R-:W-:Y:S01]  /*2070*/  LEA.HI.X R25, R12, UR15, R13, 0x2, P5 ;  /* 0x0000000f0c197c11 */ /* 0x000fe2000a8f140d */
[----:B------:R-:W-:Y:S02]  /*2080*/  @P0 IMAD.MOV.U32 R12, RZ, RZ, R16 ;  /* 0x000000ffff0c0224 */ /* 0x000fe400078e0010 */
[----:B------:R-:W-:-:S05]  /*2090*/  @P0 IMAD.MOV.U32 R13, RZ, RZ, R17 ;  /* 0x000000ffff0d0224 */ /* 0x000fca00078e0011 */
[----:B------:R2:W-:Y:S01]  /*20a0*/  @P0 STG.E desc[UR16][R12.64+0x20], R153 ;  /* 0x000020990c000986 */ /* 0x0005e2000c101910 */
[----:B------:R-:W-:Y:S05]  /*20b0*/  @!P1 BRA `(.L_x_29) ;  /* 0x0000000000049947 */ /* 0x000fea0003800000 */
[----:B------:R3:W5:Y:S02]  /*20c0*/  LDG.E.LTC128B R157, desc[UR16][R24.64+0x20] ;  /* 0x00002010189d7981 */ /* 0x000764000c1e1920 */
.L_x_29:
[----:B------:R-:W-:Y:S05]  /*20d0*/  BSYNC B1 ;  /* 0x0000000000017941 */ /* 0x000fea0003800000 */
.L_x_28:
[----:B-----5:R-:W-:Y:S01]  /*20e0*/  IMAD R6, R157, R8, RZ ;  /* 0x000000089d067224 */ /* 0x020fe200078e02ff */
[----:B---3--:R-:W-:-:S03]  /*20f0*/  IADD3 R24, P0, R18, UR9, RZ ;  /* 0x0000000912187c10 */ /* 0x008fc6000ff1e0ff */
[----:B------:R-:W-:Y:S01]  /*2100*/  IMAD R27, R27, R7, R6 ;  /* 0x000000071b1b7224 */ /* 0x000fe200078e0206 */
[----:B------:R-:W-:-:S04]  /*2110*/  IADD3.X R25, R19, UR10, RZ, P0, !PT ;  /* 0x0000000a13197c10 */ /* 0x000fc800087fe4ff */
[----:B------:R3:W-:Y:S04]  /*2120*/  @P1 STG.E desc[UR16][R20.64+0x20], R27 ;  /* 0x0000201b14001986 */ /* 0x0007e8000c101910 */
[----:B------:R-:W4:Y:S01]  /*2130*/  @P4 LDG.E.LTC128B R157, desc[UR16][R24.64] ;  /* 0x00000010189d4981 */ /* 0x000f22000c1e1920 */
[C---:B------:R-:W-:Y:S01]  /*2140*/  IMAD.SHL.U32 R6, R14.reuse, 0x20, RZ ;  /* 0x000000200e067824 */ /* 0x040fe200078e00ff */
[----:B--2---:R-:W-:Y:S01]  /*2150*/  SHF.L.U64.HI R12, R14, 0x5, R15 ;  /* 0x000000050e0c7819 */ /* 0x004fe2000001020f */
[----:B------:R-:W-:Y:S01]  /*2160*/  BSSY B1, `(.L_x_30) ;  /* 0x000000c000017945 */ /* 0x000fe20003800000 */
[----:B------:R-:W-:Y:S02]  /*2170*/  ISETP.GT.AND P0, PT, R11, 0x9, PT ;  /* 0x000000090b00780c */ /* 0x000fe40003f04270 */
[----:B------:R-:W-:-:S02]  /*2180*/  IADD3 R152, P5, R6, R16, RZ ;  /* 0x0000001006987210 */ /* 0x000fc40007fbe0ff */
[----:B------:R-:W-:-:S03]  /*2190*/  ISETP.GT.AND P1, PT, R9, RZ, P0 ;  /* 0x000000ff0900720c */ /* 0x000fc60000724270 */
[----:B------:R-:W-:Y:S01]  /*21a0*/  IMAD.X R153, R12, 0x1, R17, P5 ;  /* 0x000000010c997824 */ /* 0x000fe200028e0611 */
[----:B------:R-:W-:-:S04]  /*21b0*/  IADD3 R154, P5, R22, UR9, RZ ;  /* 0x00000009169a7c10 */ /* 0x000fc8000ffbe0ff */
[----:B------:R-:W-:Y:S01]  /*21c0*/  IADD3.X R155, R23, UR10, RZ, P5, !PT ;  /* 0x0000000a179b7c10 */ /* 0x000fe2000affe4ff */
[----:B----4-:R-:W-:-:S04]  /*21d0*/  IMAD R13, R157, R8, RZ ;  /* 0x000000089d0d7224 */ /* 0x010fc800078e02ff */
[----:B------:R-:W-:-:S05]  /*21e0*/  IMAD R13, R28, R7, R13 ;  /* 0x000000071c0d7224 */ /* 0x000fca00078e020d */
[----:B------:R3:W-:Y:S01]  /*21f0*/  @P4 STG.E desc[UR16][R152.64], R13 ;  /* 0x0000000d98004986 */ /* 0x0007e2000c101910 */
[----:B------:R-:W-:Y:S05]  /*2200*/  @!P1 BRA `(.L_x_31) ;  /* 0x0000000000049947 */ /* 0x000fea0003800000 */
[----:B------:R2:W5:Y:S02]  /*2210*/  LDG.E.LTC128B R157, desc[UR16][R154.64] ;  /* 0x000000109a9d7981 */ /* 0x000564000c1e1920 */
.L_x_31:
[----:B------:R-:W-:Y:S05]  /*2220*/  BSYNC B1 ;  /* 0x0000000000017941 */ /* 0x000fea0003800000 */
.L_x_30:
[----:B------:R-:W-:Y:S01]  /*2230*/  UIADD3 UR7, UP0, UR9, 0x20, URZ ;  /* 0x0000002009077890 */ /* 0x000fe2000ff1e03f */
[----:B------:R-:W-:Y:S01]  /*2240*/  ISETP.GT.AND P2, PT, R9, 0x8, P2 ;  /* 0x000000080900780c */ /* 0x000fe20001744270 */
[----:B-----5:R-:W-:Y:S01]  /*2250*/  IMAD R14, R157, R8, RZ ;  /* 0x000000089d0e7224 */ /* 0x020fe200078e02ff */
[----:B------:R-:W-:Y:S01]  /*2260*/  IADD3 R26, P4, R6, R20, RZ ;  /* 0x00000014061a7210 */ /* 0x000fe20007f9e0ff */
[----:B------:R-:W-:Y:S02]  /*2270*/  UIADD3.X UR8, URZ, UR10, URZ, UP0, !UPT ;  /* 0x0000000a3f087290 */ /* 0x000fe400087fe43f */
[----:B------:R-:W-:Y:S01]  /*2280*/  IADD3 R18, P5, R18, UR7, RZ ;  /* 0x0000000712127c10 */ /* 0x000fe2000ffbe0ff */
[----:B------:R-:W-:Y:S02]  /*2290*/  IMAD R29, R29, R7, R14 ;  /* 0x000000071d1d7224 */ /* 0x000fe400078e020e */
[----:B---3--:R-:W-:Y:S01]  /*22a0*/  IMAD.X R27, R12, 0x1, R21, P4 ;  /* 0x000000010c1b7824 */ /* 0x008fe200020e0615 */
[----:B------:R-:W-:-:S04]  /*22b0*/  IADD3.X R19, R19, UR8, RZ, P5, !PT ;  /* 0x0000000813137c10 */ /* 0x000fc8000affe4ff */
[----:B------:R3:W-:Y:S04]  /*22c0*/  @P1 STG.E desc[UR16][R26.64], R29 ;  /* 0x0000001d1a001986 */ /* 0x0007e8000c101910 */
[----:B------:R-:W4:Y:S01]  /*22d0*/  @P2 LDG.E.LTC128B R157, desc[UR16][R18.64] ;  /* 0x00000010129d2981 */ /* 0x000f22000c1e1920 */
[----:B------:R-:W-:Y:S01]  /*22e0*/  IADD3 R14, P1, R6, 0x20, RZ ;  /* 0x00000020060e7810 */ /* 0x000fe20007f3e0ff */
[----:B------:R-:W-:Y:S01]  /*22f0*/  BSSY B1, `(.L_x_32) ;  /* 0x000000c000017945 */ /* 0x000fe20003800000 */
[----:B------:R-:W-:Y:S02]  /*2300*/  ISETP.GT.AND P4, PT, R9, 0x8, P0 ;  /* 0x000000080900780c */ /* 0x000fe40000784270 */
[----:B------:R-:W-:Y:S01]  /*2310*/  IADD3 R16, P5, R14, R16, RZ ;  /* 0x000000100e107210 */ /* 0x000fe20007fbe0ff */
[----:B------:R-:W-:Y:S01]  /*2320*/  IMAD.X R13, RZ, RZ, R12, P1 ;  /* 0x000000ffff0d7224 */ /* 0x000fe200008e060c */
[----:B0-----:R-:W-:-:S03]  /*2330*/  IADD3 R22, P0, R22, UR7, RZ ;  /* 0x0000000716167c10 */ /* 0x001fc6000ff1e0ff */
[----:B------:R-:W-:Y:S01]  /*2340*/  IMAD.X R17, R13, 0x1, R17, P5 ;  /* 0x000000010d117824 */ /* 0x000fe200028e0611 */
[----:B------:R-:W-:Y:S01]  /*2350*/  IADD3.X R23, R23, UR8, RZ, P0, !PT ;  /* 0x0000000817177c10 */ /* 0x000fe200087fe4ff */
[----:B----4-:R-:W-:-:S04]  /*2360*/  IMAD R15, R157, R8, RZ ;  /* 0x000000089d0f7224 */ /* 0x010fc800078e02ff */
[----:B------:R-:W-:-:S05]  /*2370*/  IMAD R15, R30, R7, R15 ;  /* 0x000000071e0f7224 */ /* 0x000fca00078e020f */
[----:B------:R3:W-:Y:S01]  /*2380*/  @P2 STG.E desc[UR16][R16.64], R15 ;  /* 0x0000000f10002986 */ /* 0x0007e2000c101910 */
[----:B------:R-:W-:Y:S05]  /*2390*/  @!P4 BRA `(.L_x_33) ;  /* 0x000000000004c947 */ /* 0x000fea0003800000 */
[----:B------:R0:W5:Y:S02]  /*23a0*/  LDG.E.LTC128B R157, desc[UR16][R22.64] ;  /* 0x00000010169d7981 */ /* 0x000164000c1e1920 */
.L_x_33:
[----:B------:R-:W-:Y:S05]  /*23b0*/  BSYNC B1 ;  /* 0x0000000000017941 */ /* 0x000fea0003800000 */
.L_x_32:
[----:B------:R-:W-:Y:S01]  /*23c0*/  IADD3 R18, P2, R14, R20, RZ ;  /* 0x000000140e127210 */ /* 0x000fe20007f5e0ff */
[----:B---3-5:R-:W-:Y:S01]  /*23d0*/  IMAD R16, R157, R8, RZ ;  /* 0x000000089d107224 */ /* 0x028fe200078e02ff */
[C---:B------:R-:W-:Y:S01]  /*23e0*/  ISETP.GT.AND P1, PT, R11.reuse, 0x10, PT ;  /* 0x000000100b00780c */ /* 0x040fe20003f24270 */
[----:B------:R-:W-:Y:S01]  /*23f0*/  BSSY B1, `(.L_x_34) ;  /* 0x000000b000017945 */ /* 0x000fe20003800000 */
[----:B------:R-:W-:Y:S01]  /*2400*/  ISETP.GT.AND P0, PT, R11, 0x11, PT ;  /* 0x000000110b00780c */ /* 0x000fe20003f04270 */
[----:B------:R-:W-:Y:S01]  /*2410*/  IMAD R31, R31, R7, R16 ;  /* 0x000000071f1f7224 */ /* 0x000fe200078e0210 */
[----:B------:R-:W-:Y:S01]  /*2420*/  ISETP.GT.AND P5, PT, R9, RZ, P1 ;  /* 0x000000ff0900720c */ /* 0x000fe20000fa4270 */
[----:B------:R-:W-:Y:S01]  /*2430*/  IMAD.X R19, R13, 0x1, R21, P2 ;  /* 0x000000010d137824 */ /* 0x000fe200010e0615 */
[----:B0-----:R-:W-:Y:S02]  /*2440*/  IADD3 R22, P2, R24, UR9, RZ ;  /* 0x0000000918167c10 */ /* 0x001fe4000ff5e0ff */
[----:B------:R-:W-:-:S02]  /*2450*/  IADD3 R16, P6, R152, R6, RZ ;  /* 0x0000000698107210 */ /* 0x000fc40007fde0ff */
[----:B------:R0:W-:Y:S01]  /*2460*/  @P4 STG.E desc[UR16][R18.64], R31 ;  /* 0x0000001f12004986 */ /* 0x0001e2000c101910 */
[----:B------:R-:W-:-:S06]  /*2470*/  IADD3.X R23, R25, UR10, RZ, P2, !PT ;  /* 0x0000000a19177c10 */ /* 0x000fcc00097fe4ff */
[----:B------:R-:W-:Y:S05]  /*2480*/  @!P5 BRA `(.L_x_35) ;  /* 0x000000000004d947 */ /* 0x000fea0003800000 */
[----:B------:R3:W5:Y:S02]  /*2490*/  LDG.E.LTC128B R157, desc[UR16][R22.64] ;  /* 0x00000010169d7981 */ /* 0x000764000c1e1920 */
.L_x_35:
[----:B------:R-:W-:Y:S05]  /*24a0*/  BSYNC B1 ;  /* 0x0000000000017941 */ /* 0x000fea0003800000 */
.L_x_34:
[----:B-----5:R-:W-:Y:S01]  /*24b0*/  IMAD R15, R157, R8, RZ ;  /* 0x000000089d0f7224 */ /* 0x020fe200078e02ff */
[----:B------:R-:W-:Y:S01]  /*24c0*/  ISETP.GT.AND P2, PT, R9, RZ, P0 ;  /* 0x000000ff0900720c */ /* 0x000fe20000744270 */
[----:B------:R-:W-:Y:S01]  /*24d0*/  IMAD.X R17, R153, 0x1, R12, P6 ;  /* 0x0000000199117824 */ /* 0x000fe200030e060c */
[----:B------:R-:W-:Y:S01]  /*24e0*/  IADD3 R28, P6, R154, UR9, RZ ;  /* 0x000000099a1c7c10 */ /* 0x000fe2000ffde0ff */
[----:B------:R-:W-:Y:S01]  /*24f0*/  IMAD R15, R32, R7, R15 ;  /* 0x00000007200f7224 */ /* 0x000fe200078e020f */
[----:B------:R-:W-:Y:S01]  /*2500*/  BSSY B1, `(.L_x_36) ;  /* 0x0000006000017945 */ /* 0x000fe20003800000 */
[----:B0-----:R-:W-:Y:S02]  /*2510*/  IADD3 R18, P4, R26, R6, RZ ;  /* 0x000000061a127210 */ /* 0x001fe40007f9e0ff */
[----:B------:R-:W-:Y:S01]  /*2520*/  IADD3.X R29, R155, UR10, RZ, P6, !PT ;  /* 0x0000000a9b1d7c10 */ /* 0x000fe2000b7fe4ff */
[----:B------:R0:W-:Y:S05]  /*2530*/  @P5 STG.E desc[UR16][R16.64], R15 ;  /* 0x0000000f10005986 */ /* 0x0001ea000c101910 */
[----:B------:R-:W-:Y:S05]  /*2540*/  @!P2 BRA `(.L_x_37) ;  /* 0x000000000004a947 */ /* 0x000fea0003800000 */
[----:B------:R4:W5:Y:S02]  /*2550*/  LDG.E.LTC128B R157, desc[UR16][R28.64] ;  /* 0x000000101c9d7981 */ /* 0x000964000c1e1920 */
.L_x_37:
[----:B------:R-:W-:Y:S05]  /*2560*/  BSYNC B1 ;  /* 0x0000000000017941 */ /* 0x000fea0003800000 */
.L_x_36:
[----:B-1---5:R-:W-:Y:S01]  /*2570*/  IMAD R20, R157, R8, RZ ;  /* 0x000000089d147224 */ /* 0x022fe200078e02ff */
[----:B------:R-:W-:Y:S01]  /*2580*/  ISETP.GT.AND P1, PT, R9, 0x8, P1 ;  /* 0x000000080900780c */ /* 0x000fe20000f24270 */
[----:B------:R-:W-:Y:S01]  /*2590*/  IMAD.X R19, R27, 0x1, R12, P4 ;  /* 0x000000011b137824 */ /* 0x000fe200020e060c */
[----:B------:R-:W-:Y:S01]  /*25a0*/  BSSY B1, `(.L_x_38) ;  /* 0x0000008000017945 */ /* 0x000fe20003800000 */
[----:B------:R-:W-:Y:S01]  /*25b0*/  IMAD R33, R33, R7, R20 ;  /* 0x0000000721217224 */ /* 0x000fe200078e0214 */
[----:B------:R-:W-:Y:S02]  /*25c0*/  IADD3 R20, P4, R24, UR7, RZ ;  /* 0x0000000718147c10 */ /* 0x000fe4000ff9e0ff */
[----:B------:R-:W-:Y:S02]  /*25d0*/  IADD3 R30, P5, R14, R152, RZ ;  /* 0x000000980e1e7210 */ /* 0x000fe40007fbe0ff */
[----:B------:R1:W-:Y:S01]  /*25e0*/  @P2 STG.E desc[UR16][R18.64], R33 ;  /* 0x0000002112002986 */ /* 0x0003e2000c101910 */
[----:B------:R-:W-:-:S04]  /*25f0*/  IADD3.X R21, R25, UR8, RZ, P4, !PT ;  /* 0x0000000819157c10 */ /* 0x000fc8000a7fe4ff */
[----:B------:R-:W-:Y:S06]  /*2600*/  @!P1 BRA `(.L_x_39) ;  /* 0x0000000000049947 */ /* 0x000fec0003800000 */
[----:B------:R0:W5:Y:S02]  /*2610*/  LDG.E.LTC128B R157, desc[UR16][R20.64] ;  /* 0x00000010149d7981 */ /* 0x000164000c1e1920 */
.L_x_39:
[----:B------:R-:W-:Y:S05]  /*2620*/  BSYNC B1 ;  /* 0x0000000000017941 */ /* 0x000fea0003800000 */
.L_x_38:
[----:B0----5:R-:W-:Y:S01]  /*2630*/  IMAD R15, R157, R8, RZ ;  /* 0x000000089d0f7224 */ /* 0x021fe200078e02ff */
[----:B------:R-:W-:Y:S01]  /*2640*/  ISETP.GT.AND P2, PT, R9, 0x8, P0 ;  /* 0x000000080900780c */ /* 0x000fe20000744270 */
[----:B------:R-:W-:Y:S01]  /*2650*/  IMAD.X R31, R13, 0x1, R153, P5 ;  /* 0x000000010d1f7824 */ /* 0x000fe200028e0699 */
[----:B------:R-:W-:Y:S01]  /*2660*/  IADD3 R20, P0, R154, UR7, RZ ;  /* 0x000000079a147c10 */ /* 0x000fe2000ff1e0ff */
[----:B------:R-:W-:Y:S01]  /*2670*/  IMAD R15, R34, R7, R15 ;  /* 0x00000007220f7224 */ /* 0x000fe200078e020f */
[----:B------:R-:W-:Y:S02]  /*2680*/  BSSY B1, `(.L_x_40) ;  /* 0x0000005000017945 */ /* 0x000fe40003800000 */
[----:B------:R-:W-:Y:S02]  /*2690*/  IADD3.X R21, R155, UR8, RZ, P0, !PT ;  /* 0x000000089b157c10 */ /* 0x000fe400087fe4ff */
[----:B------:R0:W-:Y:S05]  /*26a0*/  @P1 STG.E desc[UR16][R30.64], R15 ;  /* 0x0000000f1e001986 */ /* 0x0001ea000c101910 */
[----:B------:R-:W-:Y:S05]  /*26b0*/  @!P2 BRA `(.L_x_41) ;  /* 0x000000000004a947 */ /* 0x000fea0003800000 */
[----:B------:R0:W5:Y:S02]  /*26c0*/  LDG.E.LTC128B R157, desc[UR16][R20.64] ;  /* 0x00000010149d7981 */ /* 0x000164000c1e1920 */
.L_x_41:
[----:B------:R-:W-:Y:S05]  /*26d0*/  BSYNC B1 ;  /* 0x0000000000017941 */ /* 0x000fea0003800000 */
.L_x_40:
[----:B0-----:R-:W-:Y:S01]  /*26e0*/  IADD3 R20, P5, R14, R26, RZ ;  /* 0x0000001a0e147210 */ /* 0x001fe20007fbe0ff */
[----:B-----5:R-:W-:Y:S01]  /*26f0*/  IMAD R24, R157, R8, RZ ;  /* 0x000000089d187224 */ /* 0x020fe200078e02ff */
[C---:B------:R-:W-:Y:S01]  /*2700*/  ISETP.GT.AND P1, PT, R11.reuse, 0x18, PT ;  /* 0x000000180b00780c */ /* 0x040fe20003f24270 */
[----:B------:R-:W-:Y:S01]  /*2710*/  BSSY B1, `(.L_x_42) ;  /* 0x000000b000017945 */ /* 0x000fe20003800000 */
[----:B------:R-:W-:Y:S01]  /*2720*/  ISETP.GT.AND P0, PT, R11, 0x19, PT ;  /* 0x000000190b00780c */ /* 0x000fe20003f04270 */
[----:B------:R-:W-:Y:S01]  /*2730*/  IMAD R35, R35, R7, R24 ;  /* 0x0000000723237224 */ /* 0x000fe200078e0218 */
[----:B------:R-:W-:Y:S01]  /*2740*/  ISETP.GT.AND P4, PT, R9, RZ, P1 ;  /* 0x000000ff0900720c */ /* 0x000fe20000f84270 */
[----:B------:R-:W-:Y:S01]  /*2750*/  IMAD.X R21, R13, 0x1, R27, P5 ;  /* 0x000000010d157824 */ /* 0x000fe200028e061b */
[----:B------:R-:W-:Y:S02]  /*2760*/  IADD3 R24, P6, R22, UR9, RZ ;  /* 0x0000000916187c10 */ /* 0x000fe4000ffde0ff */
[----:B------:R-:W-:-:S02]  /*2770*/  IADD3 R26, P5, R16, R6, RZ ;  /* 0x00000006101a7210 */ /* 0x000fc40007fbe0ff */
[----:B------:R0:W-:Y:S01]  /*2780*/  @P2 STG.E desc[UR16][R20.64], R35 ;  /* 0x0000002314002986 */ /* 0x0001e2000c101910 */
[----:B------:R-:W-:-:S06]  /*2790*/  IADD3.X R25, R23, UR10, RZ, P6, !PT ;  /* 0x0000000a17197c10 */ /* 0x000fcc000b7fe4ff */
[----:B------:R-:W-:Y:S05]  /*27a0*/  @!P4 BRA `(.L_x_43) ;  /* 0x000000000004c947 */ /* 0x000fea0003800000 */
[----:B------:R0:W5:Y:S02]  /*27b0*/  LDG.E.LTC128B R157, desc[UR16][R24.64] ;  /* 0x00000010189d7981 */ /* 0x000164000c1e1920 */
.L_x_43:
[----:B------:R-:W-:Y:S05]  /*27c0*/  BSYNC B1 ;  /* 0x0000000000017941 */ /* 0x000fea0003800000 */
.L_x_42:
        /* <DEDUP_REMOVED lines=11> */
.L_x_45:
[----:B------:R-:W-:Y:S05]  /*2880*/  BSYNC B1 ;  /* 0x0000000000017941 */ /* 0x000fea0003800000 */
.L_x_44:
[----:B-----5:R-:W-:Y:S01]  /*2890*/  IMAD R32, R157, R8, RZ ;  /* 0x000000089d207224 */ /* 0x020fe200078e02ff */
[----:B------:R-:W-:Y:S01]  /*28a0*/  ISETP.GT.AND P1, PT, R9, 0x8, P1 ;  /* 0x000000080900780c */ /* 0x000fe20000f24270 */
[----:B------:R-:W-:Y:S01]  /*28b0*/  IMAD.X R21, R19, 0x1, R12, P5 ;  /* 0x0000000113157824 */ /* 0x000fe200028e060c */
[----:B---3--:R-:W-:Y:S01]  /*28c0*/  IADD3 R22, P4, R22, UR7, RZ ;  /* 0x0000000716167c10 */ /* 0x008fe2000ff9e0ff */
[----:B------:R-:W-:Y:S01]  /*28d0*/  IMAD R37, R37, R7, R32 ;  /* 0x0000000725257224 */ /* 0x000fe200078e0220 */
[----:B------:R-:W-:Y:S01]  /*28e0*/  BSSY B1, `(.L_x_46) ;  /* 0x0000006000017945 */ /* 0x000fe20003800000 */
[----:B------:R-:W-:Y:S02]  /*28f0*/  IADD3 R32, P5, R16, R14, RZ ;  /* 0x0000000e10207210 */ /* 0x000fe40007fbe0ff */
[----:B------:R-:W-:Y:S01]  /*2900*/  IADD3.X R23, R23, UR8, RZ, P4, !PT ;  /* 0x0000000817177c10 */ /* 0x000fe2000a7fe4ff */
[----:B------:R3:W-:Y:S05]  /*2910*/  @P2 STG.E desc[UR16][R20.64], R37 ;  /* 0x0000002514002986 */ /* 0x0007ea000c101910 */
[----:B------:R-:W-:Y:S05]  /*2920*/  @!P1 BRA `(.L_x_47) ;  /* 0x0000000000049947 */ /* 0x000fea0003800000 */
[----:B------:R0:W5:Y:S02]  /*2930*/  LDG.E.LTC128B R157, desc[UR16][R22.64] ;  /* 0x00000010169d7981 */ /* 0x000164000c1e1920 */
.L_x_47:
[----:B------:R-:W-:Y:S05]  /*2940*/  BSYNC B1 ;  /* 0x0000000000017941 */ /* 0x000fea0003800000 */
.L_x_46:
[----:B0----5:R-:W-:Y:S01]  /*2950*/  IMAD R15, R157, R8, RZ ;  /* 0x000000089d0f7224 */ /* 0x021fe200078e02ff */
[----:B------:R-:W-:Y:S01]  /*2960*/  ISETP.GT.AND P2, PT, R9, 0x8, P0 ;  /* 0x000000080900780c */ /* 0x000fe20000744270 */
[----:B-1----:R-:W-:Y:S01]  /*2970*/  IMAD.X R33, R17, 0x1, R13, P5 ;  /* 0x0000000111217824 */ /* 0x002fe200028e060d */
[----:B------:R-:W-:Y:S01]  /*2980*/  IADD3 R16, P0, R28, UR7, RZ ;  /* 0x000000071c107c10 */ /* 0x000fe2000ff1e0ff */
[----:B------:R-:W-:Y:S01]  /*2990*/  IMAD R15, R38, R7, R15 ;  /* 0x00000007260f7224 */ /* 0x000fe200078e020f */
[----:B------:R-:W-:Y:S02]  /*29a0*/  BSSY B1, `(.L_x_48) ;  /* 0x0000005000017945 */ /* 0x000fe40003800000 */
[----:B------:R-:W-:Y:S02]  /*29b0*/  IADD3.X R17, R29, UR8, RZ, P0, !PT ;  /* 0x000000081d117c10 */ /* 0x000fe400087fe4ff */
[----:B------:R0:W-:Y:S05]  /*29c0*/  @P1 STG.E desc[UR16][R32.64], R15 ;  /* 0x0000000f20001986 */ /* 0x0001ea000c101910 */
[----:B------:R-:W-:Y:S05]  /*29d0*/  @!P2 BRA `(.L_x_49) ;  /* 0x000000000004a947 */ /* 0x000fea0003800000 */
[----:B------:R1:W5:Y:S02]  /*29e0*/  LDG.E.LTC128B R157, desc[UR16][R16.64] ;  /* 0x00000010109d7981 */ /* 0x000364000c1e1920 */
.L_x_49:
[----:B------:R-:W-:Y:S05]  /*29f0*/  BSYNC B1 ;  /* 0x0000000000017941 */ /* 0x000fea0003800000 */
.L_x_48:
[----:B-1----:R-:W-:Y:S01]  /*2a00*/  IADD3 R16, P5, R18, R14, RZ ;  /* 0x0000000e12107210 */ /* 0x002fe20007fbe0ff */
[----:B-----5:R-:W-:Y:S01]  /*2a10*/  IMAD R22, R157, R8, RZ ;  /* 0x000000089d167224 */ /* 0x020fe200078e02ff */
[----:B------:R-:W-:Y:S01]  /*2a20*/  ISETP.GT.AND P1, PT, R11, 0x20, PT ;  /* 0x000000200b00780c */ /* 0x000fe20003f24270 */
[----:B------:R-:W-:Y:S01]  /*2a30*/  BSSY B1, `(.L_x_50) ;  /* 0x000000b000017945 */ /* 0x000fe20003800000 */
[----:B------:R-:W-:Y:S01]  /*2a40*/  IADD3 R18, P6, R24, UR9, RZ ;  /* 0x0000000918127c10 */ /* 0x000fe2000ffde0ff */
[----:B------:R-:W-:Y:S01]  /*2a50*/  IMAD R39, R39, R7, R22 ;  /* 0x0000000727277224 */ /* 0x000fe200078e0216 */
[----:B------:R-:W-:Y:S01]  /*2a60*/  ISETP.GT.AND P4, PT, R9, RZ, P1 ;  /* 0x000000ff0900720c */ /* 0x000fe20000f84270 */
[----:B------:R-:W-:Y:S01]  /*2a70*/  IMAD.X R17, R19, 0x1, R13, P5 ;  /* 0x0000000113117824 */ /* 0x000fe200028e060d */
[----:B------:R-:W-:Y:S02]  /*2a80*/  ISETP.GT.AND P0, PT, R11, 0x21, PT ;  /* 0x000000210b00780c */ /* 0x000fe40003f04270 */
[----:B------:R-:W-:-:S02]  /*2a90*/  IADD3 R22, P5, R26, R6, RZ ;  /* 0x000000061a167210 */ /* 0x000fc40007fbe0ff */
[----:B------:R1:W-:Y:S01]  /*2aa0*/  @P2 STG.E desc[UR16][R16.64], R39 ;  /* 0x0000002710002986 */ /* 0x0003e2000c101910 */
[----:B------:R-:W-:-:S06]  /*2ab0*/  IADD3.X R19, R25, UR10, RZ, P6, !PT ;  /* 0x0000000a19137c10 */ /* 0x000fcc000b7fe4ff */
[----:B------:R-:W-:Y:S05]  /*2ac0*/  @!P4 BRA `(.L_x_51) ;  /* 0x000000000004c947 */ /* 0x000fea0003800000 */
[----:B------:R0:W5:Y:S02]  /*2ad0*/  LDG.E.LTC128B R157, desc[UR16][R18.64] ;  /* 0x00000010129d7981 */ /* 0x000164000c1e1920 */
.L_x_51:
[----:B------:R-:W-:Y:S05]  /*2ae0*/  BSYNC B1 ;  /* 0x0000000000017941 */ /* 0x000fea0003800000 */
.L_x_50:
[----:B0----5:R-:W-:Y:S01]  /*2af0*/  IMAD R15, R157, R8, RZ ;  /* 0x000000089d0f7224 */ /* 0x021fe200078e02ff */
[----:B------:R-:W-:Y:S01]  /*2b00*/  ISETP.GT.AND P2, PT, R9, RZ, P0 ;  /* 0x000000ff0900720c */ /* 0x000fe20000744270 */
[----:B------:R-:W-:Y:S01]  /*2b10*/  IMAD.X R23, R27, 0x1, R12, P5 ;  /* 0x000000011b177824 */ /* 0x000fe200028e060c */
[----:B-1----:R-:W-:Y:S01]  /*2b20*/  IADD3 R16, P6, R30, UR9, RZ ;  /* 0x000000091e107c10 */ /* 0x002fe2000ffde0ff */
[----:B------:R-:W-:Y:S01]  /*2b30*/  IMAD R15, R40, R7, R15 ;  /* 0x00000007280f7224 */ /* 0x000fe200078e020f */
[----:B------:R-:W-:Y:S01]  /*2b40*/  BSSY B1, `(.L_x_52) ;  /* 0x0000006000017945 */ /* 0x000fe20003800000 */
[----:B----4-:R-:W-:Y:S02]  /*2b50*/  IADD3 R28, P5, R20, R6, RZ ;  /* 0x00000006141c7210 */ /* 0x010fe40007fbe0ff */
[----:B------:R-:W-:Y:S01]  /*2b60*/  IADD3.X R17, R31, UR10, RZ, P6, !PT ;  /* 0x0000000a1f117c10 */ /* 0x000fe2000b7fe4ff */
[----:B------:R0:W-:Y:S05]  /*2b70*/  @P4 STG.E desc[UR16][R22.64], R15 ;  /* 0x0000000f16004986 */ /* 0x0001ea000c101910 */
[----:B------:R-:W-:Y:S05]  /*2b80*/  @!P2 BRA `(.L_x_53) ;  /* 0x000000000004a947 */ /* 0x000fea0003800000 */
[----:B------:R1:W5:Y:S02]  /*2b90*/  LDG.E.LTC128B R157, desc[UR16][R16.64] ;  /* 0x00000010109d7981 */ /* 0x000364000c1e1920 */
.L_x_53:
[----:B------:R-:W-:Y:S05]  /*2ba0*/  BSYNC B1 ;  /* 0x0000000000017941 */ /* 0x000fea0003800000 */
.L_x_52:
[----:B-----5:R-:W-:Y:S01]  /*2bb0*/  IMAD R32, R157, R8, RZ ;  /* 0x000000089d207224 */ /* 0x020fe200078e02ff */
[----:B------:R-:W-:Y:S01]  /*2bc0*/  ISETP.GT.AND P1, PT, R9, 0x8, P1 ;  /* 0x000000080900780c */ /* 0x000fe20000f24270 */
[----:B------:R-:W-:Y:S01]  /*2bd0*/  IMAD.X R29, R21, 0x1, R12, P5 ;  /* 0x00000001151d7824 */ /* 0x000fe200028e060c */
[----:B------:R-:W-:Y:S01]  /*2be0*/  IADD3 R24, P4, R24, UR7, RZ ;  /* 0x0000000718187c10 */ /* 0x000fe2000ff9e0ff */
[----:B------:R-:W-:Y:S01]  /*2bf0*/  IMAD R41, R41, R7, R32 ;  /* 0x0000000729297224 */ /* 0x000fe200078e0220 */
[----:B------:R-:W-:Y:S01]  /*2c00*/  BSSY B1, `(.L_x_54) ;  /* 0x0000006000017945 */ /* 0x000fe20003800000 */
[----:B------:R-:W-:Y:S02]  /*2c10*/  IADD3 R32, P5, R26, R14, RZ ;  /* 0x0000000e1a207210 */ /* 0x000fe40007fbe0ff */
[----:B------:R-:W-:Y:S01]  /*2c20*/  IADD3.X R25, R25, UR8, RZ, P4, !PT ;  /* 0x0000000819197c10 */ /* 0x000fe2000a7fe4ff */
[----:B------:R4:W-:Y:S05]  /*2c30*/  @P2 STG.E desc[UR16][R28.64], R41 ;  /* 0x000000291c002986 */ /* 0x0009ea000c101910 */
[----:B------:R-:W-:Y:S05]  /*2c40*/  @!P1 BRA `(.L_x_55) ;  /* 0x0000000000049947 */ /* 0x000fea0003800000 */
[----:B------:R0:W5:Y:S02]  /*2c50*/  LDG.E.LTC128B R157, desc[UR16][R24.64] ;  /* 0x00000010189d7981 */ /* 0x000164000c1e1920 */
.L_x_55:
[----:B------:R-:W-:Y:S05]  /*2c60*/  BSYNC B1 ;  /* 0x0000000000017941 */ /* 0x000fea0003800000 */
.L_x_54:
        /* <DEDUP_REMOVED lines=10> */
.L_x_57:
[----:B------:R-:W-:Y:S05]  /*2d10*/  BSYNC B1 ;  /* 0x0000000000017941 */ /* 0x000fea0003800000 */
.L_x_56:
[----:B---3--:R-:W-:Y:S01]  /*2d20*/  IADD3 R20, P5, R20, R14, RZ ;  /* 0x0000000e14147210 */ /* 0x008fe20007fbe0ff */
[----:B0----5:R-:W-:Y:S01]  /*2d30*/  IMAD R24, R157, R8, RZ ;  /* 0x000000089d187224 */ /* 0x021fe200078e02ff */
        /* <DEDUP_REMOVED lines=12> */
.L_x_59:
[----:B------:R-:W-:Y:S05]  /*2e00*/  BSYNC B1 ;  /* 0x0000000000017941 */ /* 0x000fea0003800000 */
.L_x_58:
[----:B-----5:R-:W-:Y:S01]  /*2e10*/  IMAD R15, R157, R8, RZ ;  /* 0x000000089d0f7224 */ /* 0x020fe200078e02ff */
[----:B------:R-:W-:Y:S01]  /*2e20*/  ISETP.GT.AND P2, PT, R9, RZ, P0 ;  /* 0x000000ff0900720c */ /* 0x000fe20000744270 */
[----:B------:R-:W-:Y:S01]  /*2e30*/  IMAD.X R27, R23, 0x1, R12, P5 ;  /* 0x00000001171b7824 */ /* 0x000fe200028e060c */
[----:B0-----:R-:W-:Y:S01]  /*2e40*/  IADD3 R20, P6, R16, UR9, RZ ;  /* 0x0000000910147c10 */ /* 0x001fe2000ffde0ff */
[----:B------:R-:W-:Y:S01]  /*2e50*/  IMAD R15, R44, R7, R15 ;  /* 0x000000072c0f7224 */ /* 0x000fe200078e020f */
[----:B------:R-:W-:Y:S01]  /*2e60*/  BSSY B1, `(.L_x_60) ;  /* 0x0000006000017945 */ /* 0x000fe20003800000 */
[----:B------:R-:W-:Y:S02]  /*2e70*/  IADD3 R30, P5, R28, R6, RZ ;  /* 0x000000061c1e7210 */ /* 0x000fe40007fbe0ff */
[----:B------:R-:W-:Y:S01]  /*2e80*/  IADD3.X R21, R17, UR10, RZ, P6, !PT ;  /* 0x0000000a11157c10 */ /* 0x000fe2000b7fe4ff */
[----:B------:R0:W-:Y:S05]  /*2e90*/  @P4 STG.E desc[UR16][R26.64], R15 ;  /* 0x0000000f1a004986 */ /* 0x0001ea000c101910 */
[----:B------:R-:W-:Y:S05]  /*2ea0*/  @!P2 BRA `(.L_x_61) ;  /* 0x000000000004a947 */ /* 0x000fea0003800000 */
[----:B------:R0:W5:Y:S02]  /*2eb0*/  LDG.E.LTC128B R157, desc[UR16][R20.64] ;  /* 0x00000010149d7981 */ /* 0x000164000c1e1920 */
.L_x_61:
[----:B------:R-:W-:Y:S05]  /*2ec0*/  BSYNC B1 ;  /* 0x0000000000017941 */ /* 0x000fea0003800000 */
.L_x_60:
        /* <DEDUP_REMOVED lines=11> */
.L_x_63:
[----:B------:R-:W-:Y:S05]  /*2f80*/  BSYNC B1 ;  /* 0x0000000000017941 */ /* 0x000fea0003800000 */
.L_x_62:
[----:B0----5:R-:W-:Y:S01]  /*2f90*/  IMAD R15, R157, R8, RZ ;  /* 0x000000089d0f7224 */ /* 0x021fe200078e02ff */
[----:B------:R-:W-:Y:S01]  /*2fa0*/  ISETP.GT.AND P2, PT, R9, 0x8, P0 ;  /* 0x000000080900780c */ /* 0x000fe20000744270 */
[----:B------:R-:W-:Y:S01]  /*2fb0*/  IMAD.X R33, R23, 0x1, R13, P5 ;  /* 0x0000000117217824 */ /* 0x000fe200028e060d */
[----:B-1----:R-:W-:Y:S01]  /*2fc0*/  IADD3 R16, P0, R16, UR7, RZ ;  /* 0x0000000710107c10 */ /* 0x002fe2000ff1e0ff */
[----:B------:R-:W-:Y:S01]  /*2fd0*/  IMAD R15, R46, R7, R15 ;  /* 0x000000072e0f7224 */ /* 0x000fe200078e020f */
[----:B------:R-:W-:Y:S02]  /*2fe0*/  BSSY B1, `(.L_x_64) ;  /* 0x0000005000017945 */ /* 0x000fe40003800000 */
[----:B------:R-:W-:Y:S02]  /*2ff0*/  IADD3.X R17, R17, UR8, RZ, P0, !PT ;  /* 0x0000000811117c10 */ /* 0x000fe400087fe4ff */
[----:B------:R0:W-:Y:S05]  /*3000*/  @P1 STG.E desc[UR16][R32.64], R15 ;  /* 0x0000000f20001986 */ /* 0x0001ea000c101910 */
[----:B------:R-:W-:Y:S05]  /*3010*/  @!P2 BRA `(.L_x_65) ;  /* 0x000000000004a947 */ /* 0x000fea0003800000 */
[----:B------:R1:W5:Y:S02]  /*3020*/  LDG.E.LTC128B R157, desc[UR16][R16.64] ;  /* 0x00000010109d7981 */ /* 0x000364000c1e1920 */
.L_x_65:
[----:B------:R-:W-:Y:S05]  /*3030*/  BSYNC B1 ;  /* 0x0000000000017941 */ /* 0x000fea0003800000 */
.L_x_64:
[----:B-1----:R-:W-:Y:S01]  /*3040*/  IADD3 R16, P5, R28, R14, RZ ;  /* 0x0000000e1c107210 */ /* 0x002fe20007fbe0ff */
        /* <DEDUP_REMOVED lines=13> */
.L_x_67:
[----:B------:R-:W-:Y:S05]  /*3120*/  BSYNC B1 ;  /* 0x0000000000017941 */ /* 0x000fea0003800000 */
.L_x_66:
        /* <DEDUP_REMOVED lines=11> */
.L_x_69:
[----:B------:R-:W-:Y:S05]  /*31e0*/  BSYNC B1 ;  /* 0x0000000000017941 */ /* 0x000fea0003800000 */
.L_x_68:
        /* <DEDUP_REMOVED lines=11> */
.L_x_71:
[----:B------:R-:W-:Y:S05]  /*32a0*/  BSYNC B1 ;  /* 0x0000000000017941 */ /* 0x000fea0003800000 */
.L_x_70:
        /* <DEDUP_REMOVED lines=10> */
.L_x_73:
[----:B------:R-:W-:Y:S05]  /*3350*/  BSYNC B1 ;  /* 0x0000000000017941 */ /* 0x000fea0003800000 */
.L_x_72:
[----:B0-----:R-:W-:Y:S01]  /*3360*/  IADD3 R20, P5, R30, R14, RZ ;  /* 0x0000000e1e147210 */ /* 0x001fe20007fbe0ff */
[----:B----45:R-:W-:Y:S01]  /*3370*/  IMAD R24, R157, R8, RZ ;  /* 0x000000089d187224 */ /* 0x030fe200078e02ff */
        /* <DEDUP_REMOVED lines=12> */
.L_x_75:
[----:B------:R-:W-:Y:S05]  /*3440*/  BSYNC B1 ;  /* 0x0000000000017941 */ /* 0x000fea0003800000 */
.L_x_74:
        /* <DEDUP_REMOVED lines=11> */
.L_x_77:
[----:B------:R-:W-:Y:S05]  /*3500*/  BSYNC B1 ;  /* 0x0000000000017941 */ /* 0x000fea0003800000 */
.L_x_76:
        /* <DEDUP_REMOVED lines=11> */
.L_x_79:
[----:B------:R-:W-:Y:S05]  /*35c0*/  BSYNC B1 ;  /* 0x0000000000017941 */ /* 0x000fea0003800000 */
.L_x_78:
        /* <DEDUP_REMOVED lines=10> */
.L_x_81:
[----:B------:R-:W-:Y:S05]  /*3670*/  BSYNC B1 ;  /* 0x0000000000017941 */ /* 0x000fea0003800000 */
.L_x_80:
        /* <DEDUP_REMOVED lines=14> */
.L_x_83:
[----:B------:R-:W-:Y:S05]  /*3760*/  BSYNC B1 ;  /* 0x0000000000017941 */ /* 0x000fea0003800000 */
.L_x_82:
[----:B0----5:R-:W-:Y:S01]  /*3770*/  IMAD R15, R157, R8, RZ ;  /* 0x000000089d0f7224 */ /* 0x021fe200078e02ff */
[----:B------:R-:W-:Y:S01]  /*3780*/  ISETP.GT.AND P2, PT, R9, RZ, P0 ;  /* 0x000000ff0900720c */ /* 0x000fe20000744270 */
[----:B------:R-:W-:Y:S01]  /*3790*/  IMAD.X R23, R27, 0x1, R12, P5 ;  /* 0x000000011b177824 */ /* 0x000fe200028e060c */
[----:B-1----:R-:W-:Y:S01]  /*37a0*/  IADD3 R16, P6, R20, UR9, RZ ;  /* 0x0000000914107c10 */ /* 0x002fe2000ffde0ff */
[----:B------:R-:W-:Y:S01]  /*37b0*/  IMAD R15, R56, R7, R15 ;  /* 0x00000007380f7224 */ /* 0x000fe200078e020f */
[----:B------:R-:W-:Y:S01]  /*37c0*/  BSSY B1, `(.L_x_84) ;  /* 0x0000006000017945 */ /* 0x000fe20003800000 */
[----:B---3--:R-:W-:Y:S02]  /*37d0*/  IADD3 R28, P5, R30, R6, RZ ;  /* 0x000000061e1c7210 */ /* 0x008fe40007fbe0ff */
[----:B------:R-:W-:Y:S01]  /*37e0*/  IADD3.X R17, R21, UR10, RZ, P6, !PT ;  /* 0x0000000a15117c10 */ /* 0x000fe2000b7fe4ff */
[----:B------:R0:W-:Y:S05]  /*37f0*/  @P4 STG.E desc[UR16][R22.64], R15 ;  /* 0x0000000f16004986 */ /* 0x0001ea000c101910 */
[----:B------:R-:W-:Y:S05]  /*3800*/  @!P2 BRA `(.L_x_85) ;  /* 0x000000000004a947 */ /* 0x000fea0003800000 */
[----:B------:R1:W5:Y:S02]  /*3810*/  LDG.E.LTC128B R157, desc[UR16][R16.64] ;  /* 0x00000010109d7981 */ /* 0x000364000c1e1920 */
.L_x_85:
[----:B------:R-:W-:Y:S05]  /*3820*/  BSYNC B1 ;  /* 0x0000000000017941 */ /* 0x000fea0003800000 */
.L_x_84:
[----:B-----5:R-:W-:Y:S01]  /*3830*/  IMAD R32, R157, R8, RZ ;  /* 0x000000089d207224 */ /* 0x020fe200078e02ff */
[----:B------:R-:W-:Y:S01]  /*3840*/  ISETP.GT.AND P1, PT, R9, 0x8, P1 ;  /* 0x000000080900780c */ /* 0x000fe20000f24270 */
[----:B------:R-:W-:Y:S01]  /*3850*/  IMAD.X R29, R31, 0x1, R12, P5 ;  /* 0x000000011f1d7824 */ /* 0x000fe200028e060c */
[----:B----4-:R-:W-:Y:S01]  /*3860*/  IADD3 R24, P4, R24, UR7, RZ ;  /* 0x0000000718187c10 */ /* 0x010fe2000ff9e0ff */
[----:B------:R-:W-:Y:S01]  /*3870*/  IMAD R57, R57, R7, R32 ;  /* 0x0000000739397224 */ /* 0x000fe200078e0220 */
[----:B------:R-:W-:Y:S01]  /*3880*/  BSSY B1, `(.L_x_86) ;  /* 0x0000006000017945 */ /* 0x000fe20003800000 */
[----:B------:R-:W-:Y:S02]  /*3890*/  IADD3 R32, P5, R26, R14, RZ ;  /* 0x0000000e1a207210 */ /* 0x000fe40007fbe0ff */
[----:B------:R-:W-:Y:S01]  /*38a0*/  IADD3.X R25, R25, UR8, RZ, P4, !PT ;  /* 0x0000000819197c10 */ /* 0x000fe2000a7fe4ff */
[----:B------:R3:W-:Y:S05]  /*38b0*/  @P2 STG.E desc[UR16][R28.64], R57 ;  /* 0x000000391c002986 */ /* 0x0007ea000c101910 */
[----:B------:R-:W-:Y:S05]  /*38c0*/  @!P1 BRA `(.L_x_87) ;  /* 0x0000000000049947 */ /* 0x000fea0003800000 */
[----:B------:R4:W5:Y:S02]  /*38d0*/  LDG.E.LTC128B R157, desc[UR16][R24.64] ;  /* 0x00000010189d7981 */ /* 0x000964000c1e1920 */
.L_x_87:
[----:B------:R-:W-:Y:S05]  /*38e0*/  BSYNC B1 ;  /* 0x0000000000017941 */ /* 0x000fea0003800000 */
.L_x_86:
        /* <DEDUP_REMOVED lines=10> */
.L_x_89:
[----:B------:R-:W-:Y:S05]  /*3990*/  BSYNC B1 ;  /* 0x0000000000017941 */ /* 0x000fea0003800000 */
.L_x_88:
        /* <DEDUP_REMOVED lines=14> */
.L_x_91:
[----:B------:R-:W-:Y:S05]  /*3a80*/  BSYNC B1 ;  /* 0x0000000000017941 */ /* 0x000fea0003800000 */
.L_x_90:
        /* <DEDUP_REMOVED lines=11> */
.L_x_93:
[----:B------:R-:W-:Y:S05]  /*3b40*/  BSYNC B1 ;  /* 0x0000000000017941 */ /* 0x000fea0003800000 */
.L_x_92:
        /* <DEDUP_REMOVED lines=11> */
.L_x_95:
[----:B------:R-:W-:Y:S05]  /*3c00*/  BSYNC B1 ;  /* 0x0000000000017941 */ /* 0x000fea0003800000 */
.L_x_94:
        /* <DEDUP_REMOVED lines=10> */
.L_x_97:
[----:B------:R-:W-:Y:S05]  /*3cb0*/  BSYNC B1 ;  /* 0x0000000000017941 */ /* 0x000fea0003800000 */
.L_x_96:
        /* <DEDUP_REMOVED lines=14> */
.L_x_99:
[----:B------:R-:W-:Y:S05]  /*3da0*/  BSYNC B1 ;  /* 0x0000000000017941 */ /* 0x000fea0003800000 */
.L_x_98:
        /* <DEDUP_REMOVED lines=11> */
.L_x_101:
[----:B------:R-:W-:Y:S05]  /*3e60*/  BSYNC B1 ;  /* 0x0000000000017941 */ /* 0x000fea0003800000 */
.L_x_100:
        /* <DEDUP_REMOVED lines=11> */
.L_x_103:
[----:B------:R-:W-:Y:S05]  /*3f20*/  BSYNC B1 ;  /* 0x0000000000017941 */ /* 0x000fea0003800000 */
.L_x_102:
        /* <DEDUP_REMOVED lines=10> */
.L_x_105:
[----:B------:R-:W-:Y:S05]  /*3fd0*/  BSYNC B1 ;  /* 0x0000000000017941 */ /* 0x000fea0003800000 */
.L_x_104:
        /* <DEDUP_REMOVED lines=14> */
.L_x_107:
[----:B------:R-:W-:Y:S05]  /*40c0*/  BSYNC B1 ;  /* 0x0000000000017941 */ /* 0x000fea0003800000 */
.L_x_106:
        /* <DEDUP_REMOVED lines=11> */
.L_x_109:
[----:B------:R-:W-:Y:S05]  /*4180*/  BSYNC B1 ;  /* 0x0000000000017941 */ /* 0x000fea0003800000 */
.L_x_108:
        /* <DEDUP_REMOVED lines=11> */
.L_x_111:
[----:B------:R-:W-:Y:S05]  /*4240*/  BSYNC B1 ;  /* 0x0000000000017941 */ /* 0x000fea0003800000 */
.L_x_110:
        /* <DEDUP_REMOVED lines=10> */
.L_x_113:
[----:B------:R-:W-:Y:S05]  /*42f0*/  BSYNC B1 ;  /* 0x0000000000017941 */ /* 0x000fea0003800000 */
.L_x_112:
        /* <DEDUP_REMOVED lines=14> */
.L_x_115:
[----:B------:R-:W-:Y:S05]  /*43e0*/  BSYNC B1 ;  /* 0x0000000000017941 */ /* 0x000fea0003800000 */
.L_x_114:
        /* <DEDUP_REMOVED lines=11> */
.L_x_117:
[----:B------:R-:W-:Y:S05]  /*44a0*/  BSYNC B1 ;  /* 0x0000000000017941 */ /* 0x000fea0003800000 */
.L_x_116:
        /* <DEDUP_REMOVED lines=11> */
.L_x_119:
[----:B------:R-:W-:Y:S05]  /*4560*/  BSYNC B1 ;  /* 0x0000000000017941 */ /* 0x000fea0003800000 */
.L_x_118:
        /* <DEDUP_REMOVED lines=10> */
.L_x_121:
[----:B------:R-:W-:Y:S05]  /*4610*/  BSYNC B1 ;  /* 0x0000000000017941 */ /* 0x000fea0003800000 */
.L_x_120:
        /* <DEDUP_REMOVED lines=14> */
.L_x_123:
[----:B------:R-:W-:Y:S05]  /*4700*/  BSYNC B1 ;  /* 0x0000000000017941 */ /* 0x000fea0003800000 */
.L_x_122:
        /* <DEDUP_REMOVED lines=11> */
.L_x_125:
[----:B------:R-:W-:Y:S05]  /*47c0*/  BSYNC B1 ;  /* 0x0000000000017941 */ /* 0x000fea0003800000 */
.L_x_124:
        /* <DEDUP_REMOVED lines=11> */
.L_x_127:
[----:B------:R-:W-:Y:S05]  /*4880*/  BSYNC B1 ;  /* 0x0000000000017941 */ /* 0x000fea0003800000 */
.L_x_126:
        /* <DEDUP_REMOVED lines=10> */
.L_x_129:
[----:B------:R-:W-:Y:S05]  /*4930*/  BSYNC B1 ;  /* 0x0000000000017941 */ /* 0x000fea0003800000 */
.L_x_128:
        /* <DEDUP_REMOVED lines=14> */
.L_x_131:
[----:B------:R-:W-:Y:S05]  /*4a20*/  BSYNC B1 ;  /* 0x0000000000017941 */ /* 0x000fea0003800000 */
.L_x_130:
        /* <DEDUP_REMOVED lines=11> */
.L_x_133:
[----:B------:R-:W-:Y:S05]  /*4ae0*/  BSYNC B1 ;  /* 0x0000000000017941 */ /* 0x000fea0003800000 */
.L_x_132:
        /* <DEDUP_REMOVED lines=11> */
.L_x_135:
[----:B------:R-:W-:Y:S05]  /*4ba0*/  BSYNC B1 ;  /* 0x0000000000017941 */ /* 0x000fea0003800000 */
.L_x_134:
        /* <DEDUP_REMOVED lines=10> */
.L_x_137:
[----:B------:R-:W-:Y:S05]  /*4c50*/  BSYNC B1 ;  /* 0x0000000000017941 */ /* 0x000fea0003800000 */
.L_x_136:
        /* <DEDUP_REMOVED lines=14> */
.L_x_139:
[----:B------:R-:W-:Y:S05]  /*4d40*/  BSYNC B1 ;  /* 0x0000000000017941 */ /* 0x000fea0003800000 */
.L_x_138:
        /* <DEDUP_REMOVED lines=11> */
.L_x_141:
[----:B------:R-:W-:Y:S05]  /*4e00*/  BSYNC B1 ;  /* 0x0000000000017941 */ /* 0x000fea0003800000 */
.L_x_140:
        /* <DEDUP_REMOVED lines=11> */
.L_x_143:
[----:B------:R-:W-:Y:S05]  /*4ec0*/  BSYNC B1 ;  /* 0x0000000000017941 */ /* 0x000fea0003800000 */
.L_x_142:
        /* <DEDUP_REMOVED lines=10> */
.L_x_145:
[----:B------:R-:W-:Y:S05]  /*4f70*/  BSYNC B1 ;  /* 0x0000000000017941 */ /* 0x000fea0003800000 */
.L_x_144:
        /* <DEDUP_REMOVED lines=14> */
.L_x_147:
[----:B------:R-:W-:Y:S05]  /*5060*/  BSYNC B1 ;  /* 0x0000000000017941 */ /* 0x000fea0003800000 */
.L_x_146:
        /* <DEDUP_REMOVED lines=11> */
.L_x_149:
[----:B------:R-:W-:Y:S05]  /*5120*/  BSYNC B1 ;  /* 0x0000000000017941 */ /* 0x000fea0003800000 */
.L_x_148:
        /* <DEDUP_REMOVED lines=11> */
.L_x_151:
[----:B------:R-:W-:Y:S05]  /*51e0*/  BSYNC B1 ;  /* 0x0000000000017941 */ /* 0x000fea0003800000 */
.L_x_150:
        /* <DEDUP_REMOVED lines=10> */
.L_x_153:
[----:B------:R-:W-:Y:S05]  /*5290*/  BSYNC B1 ;  /* 0x0000000000017941 */ /* 0x000fea0003800000 */
.L_x_152:
        /* <DEDUP_REMOVED lines=14> */
.L_x_155:
[----:B------:R-:W-:Y:S05]  /*5380*/  BSYNC B1 ;  /* 0x0000000000017941 */ /* 0x000fea0003800000 */
.L_x_154:
        /* <DEDUP_REMOVED lines=11> */
.L_x_157:
[----:B------:R-:W-:Y:S05]  /*5440*/  BSYNC B1 ;  /* 0x0000000000017941 */ /* 0x000fea0003800000 */
.L_x_156:
        /* <DEDUP_REMOVED lines=11> */
.L_x_159:
[----:B------:R-:W-:Y:S05]  /*5500*/  BSYNC B1 ;  /* 0x0000000000017941 */ /* 0x000fea0003800000 */
.L_x_158:
        /* <DEDUP_REMOVED lines=10> */
.L_x_161:
[----:B------:R-:W-:Y:S05]  /*55b0*/  BSYNC B1 ;  /* 0x0000000000017941 */ /* 0x000fea0003800000 */
.L_x_160:
        /* <DEDUP_REMOVED lines=14> */
.L_x_163:
[----:B------:R-:W-:Y:S05]  /*56a0*/  BSYNC B1 ;  /* 0x0000000000017941 */ /* 0x000fea0003800000 */
.L_x_162:
        /* <DEDUP_REMOVED lines=11> */
.L_x_165:
[----:B------:R-:W-:Y:S05]  /*5760*/  BSYNC B1 ;  /* 0x0000000000017941 */ /* 0x000fea0003800000 */
.L_x_164:
        /* <DEDUP_REMOVED lines=11> */
.L_x_167:
[----:B------:R-:W-:Y:S05]  /*5820*/  BSYNC B1 ;  /* 0x0000000000017941 */ /* 0x000fea0003800000 */
.L_x_166:
        /* <DEDUP_REMOVED lines=10> */
.L_x_169:
[----:B------:R-:W-:Y:S05]  /*58d0*/  BSYNC B1 ;  /* 0x0000000000017941 */ /* 0x000fea0003800000 */
.L_x_168:
        /* <DEDUP_REMOVED lines=14> */
.L_x_171:
[----:B------:R-:W-:Y:S05]  /*59c0*/  BSYNC B1 ;  /* 0x0000000000017941 */ /* 0x000fea0003800000 */
.L_x_170:
        /* <DEDUP_REMOVED lines=11> */
.L_x_173:
[----:B------:R-:W-:Y:S05]  /*5a80*/  BSYNC B1 ;  /* 0x0000000000017941 */ /* 0x000fea0003800000 */
.L_x_172:
        /* <DEDUP_REMOVED lines=11> */
.L_x_175:
[----:B------:R-:W-:Y:S05]  /*5b40*/  BSYNC B1 ;  /* 0x0000000000017941 */ /* 0x000fea0003800000 */
.L_x_174:
        /* <DEDUP_REMOVED lines=10> */
.L_x_177:
[----:B------:R-:W-:Y:S05]  /*5bf0*/  BSYNC B1 ;  /* 0x0000000000017941 */ /* 0x000fea0003800000 */
.L_x_176:
        /* <DEDUP_REMOVED lines=14> */
.L_x_179:
[----:B------:R-:W-:Y:S05]  /*5ce0*/  BSYNC B1 ;  /* 0x0000000000017941 */ /* 0x000fea0003800000 */
.L_x_178:
        /* <DEDUP_REMOVED lines=11> */
.L_x_181:
[----:B------:R-:W-:Y:S05]  /*5da0*/  BSYNC B1 ;  /* 0x0000000000017941 */ /* 0x000fea0003800000 */
.L_x_180:
        /* <DEDUP_REMOVED lines=11> */
.L_x_183:
[----:B------:R-:W-:Y:S05]  /*5e60*/  BSYNC B1 ;  /* 0x0000000000017941 */ /* 0x000fea0003800000 */
.L_x_182:
        /* <DEDUP_REMOVED lines=10> */
.L_x_185:
[----:B------:R-:W-:Y:S05]  /*5f10*/  BSYNC B1 ;  /* 0x0000000000017941 */ /* 0x000fea0003800000 */
.L_x_184:
        /* <DEDUP_REMOVED lines=14> */
.L_x_187:
[----:B------:R-:W-:Y:S05]  /*6000*/  BSYNC B1 ;  /* 0x0000000000017941 */ /* 0x000fea0003800000 */
.L_x_186:
        /* <DEDUP_REMOVED lines=11> */
.L_x_189:
[----:B------:R-:W-:Y:S05]  /*60c0*/  BSYNC B1 ;  /* 0x0000000000017941 */ /* 0x000fea0003800000 */
.L_x_188:
        /* <DEDUP_REMOVED lines=11> */
.L_x_191:
[----:B------:R-:W-:Y:S05]  /*6180*/  BSYNC B1 ;  /* 0x0000000000017941 */ /* 0x000fea0003800000 */
.L_x_190:
        /* <DEDUP_REMOVED lines=10> */
.L_x_193:
[----:B------:R-:W-:Y:S05]  /*6230*/  BSYNC B1 ;  /* 0x0000000000017941 */ /* 0x000fea0003800000 */
.L_x_192:
        /* <DEDUP_REMOVED lines=14> */
.L_x_195:
[----:B------:R-:W-:Y:S05]  /*6320*/  BSYNC B1 ;  /* 0x0000000000017941 */ /* 0x000fea0003800000 */
.L_x_194:
        /* <DEDUP_REMOVED lines=11> */
.L_x_197:
[----:B------:R-:W-:Y:S05]  /*63e0*/  BSYNC B1 ;  /* 0x0000000000017941 */ /* 0x000fea0003800000 */
.L_x_196:
        /* <DEDUP_REMOVED lines=11> */
.L_x_199:
[----:B------:R-:W-:Y:S05]  /*64a0*/  BSYNC B1 ;  /* 0x0000000000017941 */ /* 0x000fea0003800000 */
.L_x_198:
        /* <DEDUP_REMOVED lines=10> */
.L_x_201:
[----:B------:R-:W-:Y:S05]  /*6550*/  BSYNC B1 ;  /* 0x0000000000017941 */ /* 0x000fea0003800000 */
.L_x_200:
        /* <DEDUP_REMOVED lines=14> */
.L_x_203:
[----:B------:R-:W-:Y:S05]  /*6640*/  BSYNC B1 ;  /* 0x0000000000017941 */ /* 0x000fea0003800000 */
.L_x_202:
        /* <DEDUP_REMOVED lines=11> */
.L_x_205:
[----:B------:R-:W-:Y:S05]  /*6700*/  BSYNC B1 ;  /* 0x0000000000017941 */ /* 0x000fea0003800000 */
.L_x_204:
        /* <DEDUP_REMOVED lines=11> */
.L_x_207:
[----:B------:R-:W-:Y:S05]  /*67c0*/  BSYNC B1 ;  /* 0x0000000000017941 */ /* 0x000fea0003800000 */
.L_x_206:
        /* <DEDUP_REMOVED lines=10> */
.L_x_209:
[----:B------:R-:W-:Y:S05]  /*6870*/  BSYNC B1 ;  /* 0x0000000000017941 */ /* 0x000fea0003800000 */
.L_x_208:
        /* <DEDUP_REMOVED lines=14> */
.L_x_211:
[----:B------:R-:W-:Y:S05]  /*6960*/  BSYNC B1 ;  /* 0x0000000000017941 */ /* 0x000fea0003800000 */
.L_x_210:
        /* <DEDUP_REMOVED lines=11> */
.L_x_213:
[----:B------:R-:W-:Y:S05]  /*6a20*/  BSYNC B1 ;  /* 0x0000000000017941 */ /* 0x000fea0003800000 */
.L_x_212:
        /* <DEDUP_REMOVED lines=11> */
.L_x_215:
[----:B------:R-:W-:Y:S05]  /*6ae0*/  BSYNC B1 ;  /* 0x0000000000017941 */ /* 0x000fea0003800000 */
.L_x_214:
        /* <DEDUP_REMOVED lines=10> */
.L_x_217:
[----:B------:R-:W-:Y:S05]  /*6b90*/  BSYNC B1 ;  /* 0x0000000000017941 */ /* 0x000fea0003800000 */
.L_x_216:
        /* <DEDUP_REMOVED lines=14> */
.L_x_219:
[----:B------:R-:W-:Y:S05]  /*6c80*/  BSYNC B1 ;  /* 0x0000000000017941 */ /* 0x000fea0003800000 */
.L_x_218:
        /* <DEDUP_REMOVED lines=11> */
.L_x_221:
[----:B------:R-:W-:Y:S05]  /*6d40*/  BSYNC B1 ;  /* 0x0000000000017941 */ /* 0x000fea0003800000 */
.L_x_220:
        /* <DEDUP_REMOVED lines=11> */
.L_x_223:
[----:B------:R-:W-:Y:S05]  /*6e00*/  BSYNC B1 ;  /* 0x0000000000017941 */ /* 0x000fea0003800000 */
.L_x_222:
        /* <DEDUP_REMOVED lines=10> */
.L_x_225:
[----:B------:R-:W-:Y:S05]  /*6eb0*/  BSYNC B1 ;  /* 0x0000000000017941 */ /* 0x000fea0003800000 */
.L_x_224:
        /* <DEDUP_REMOVED lines=14> */
.L_x_227:
[----:B------:R-:W-:Y:S05]  /*6fa0*/  BSYNC B1 ;  /* 0x0000000000017941 */ /* 0x000fea0003800000 */
.L_x_226:
        /* <DEDUP_REMOVED lines=11> */
.L_x_229:
[----:B------:R-:W-:Y:S05]  /*7060*/  BSYNC B1 ;  /* 0x0000000000017941 */ /* 0x000fea0003800000 */
.L_x_228:
        /* <DEDUP_REMOVED lines=11> */
.L_x_231:
[----:B------:R-:W-:Y:S05]  /*7120*/  BSYNC B1 ;  /* 0x0000000000017941 */ /* 0x000fea0003800000 */
.L_x_230:
        /* <DEDUP_REMOVED lines=10> */
.L_x_233:
[----:B------:R-:W-:Y:S05]  /*71d0*/  BSYNC B1 ;  /* 0x0000000000017941 */ /* 0x000fea0003800000 */
.L_x_232:
        /* <DEDUP_REMOVED lines=14> */
.L_x_235:
[----:B------:R-:W-:Y:S05]  /*72c0*/  BSYNC B1 ;  /* 0x0000000000017941 */ /* 0x000fea0003800000 */
.L_x_234:
        /* <DEDUP_REMOVED lines=11> */
.L_x_237:
[----:B------:R-:W-:Y:S05]  /*7380*/  BSYNC B1 ;  /* 0x0000000000017941 */ /* 0x000fea0003800000 */
.L_x_236:
        /* <DEDUP_REMOVED lines=11> */
.L_x_239:
[----:B------:R-:W-:Y:S05]  /*7440*/  BSYNC B1 ;  /* 0x0000000000017941 */ /* 0x000fea0003800000 */
.L_x_238:
        /* <DEDUP_REMOVED lines=10> */
.L_x_241:
[----:B------:R-:W-:Y:S05]  /*74f0*/  BSYNC B1 ;  /* 0x0000000000017941 */ /* 0x000fea0003800000 */
.L_x_240:
        /* <DEDUP_REMOVED lines=14> */
.L_x_243:
[----:B------:R-:W-:Y:S05]  /*75e0*/  BSYNC B1 ;  /* 0x0000000000017941 */ /* 0x000fea0003800000 */
.L_x_242:
        /* <DEDUP_REMOVED lines=11> */
.L_x_245:
[----:B------:R-:W-:Y:S05]  /*76a0*/  BSYNC B1 ;  /* 0x0000000000017941 */ /* 0x000fea0003800000 */
.L_x_244:
        /* <DEDUP_REMOVED lines=11> */
.L_x_247:
[----:B------:R-:W-:Y:S05]  /*7760*/  BSYNC B1 ;  /* 0x0000000000017941 */ /* 0x000fea0003800000 */
.L_x_246:
        /* <DEDUP_REMOVED lines=10> */
.L_x_249:
[----:B------:R-:W-:Y:S05]  /*7810*/  BSYNC B1 ;  /* 0x0000000000017941 */ /* 0x000fea0003800000 */
.L_x_248:
        /* <DEDUP_REMOVED lines=14> */
.L_x_251:
[----:B------:R-:W-:Y:S05]  /*7900*/  BSYNC B1 ;  /* 0x0000000000017941 */ /* 0x000fea0003800000 */
.L_x_250:
        /* <DEDUP_REMOVED lines=11> */
.L_x_253:
[----:B------:R-:W-:Y:S05]  /*79c0*/  BSYNC B1 ;  /* 0x0000000000017941 */ /* 0x000fea0003800000 */
.L_x_252:
        /* <DEDUP_REMOVED lines=11> */
.L_x_255:
[----:B------:R-:W-:Y:S05]  /*7a80*/  BSYNC B1 ;  /* 0x0000000000017941 */ /* 0x000fea0003800000 */
.L_x_254:
        /* <DEDUP_REMOVED lines=10> */
.L_x_257:
[----:B------:R-:W-:Y:S05]  /*7b30*/  BSYNC B1 ;  /* 0x0000000000017941 */ /* 0x000fea0003800000 */
.L_x_256:
        /* <DEDUP_REMOVED lines=14> */
.L_x_259:
[----:B------:R-:W-:Y:S05]  /*7c20*/  BSYNC B1 ;  /* 0x0000000000017941 */ /* 0x000fea0003800000 */
.L_x_258:
[----:B0----5:R-:W-:Y:S01]  /*7c30*/  IMAD R15, R157, R8, RZ ;  /* 0x000000089d0f7224 */ /* 0x021fe200078e02ff */
[----:B------:R-:W-:Y:S01]  /*7c40*/  ISETP.GT.AND P2, PT, R9, RZ, P1 ;  /* 0x000000ff0900720c */ /* 0x000fe20000f44270 */
        /* <DEDUP_REMOVED lines=8> */
.L_x_261:
[----:B------:R-:W-:Y:S05]  /*7cd0*/  BSYNC B1 ;  /* 0x0000000000017941 */ /* 0x000fea0003800000 */
.L_x_260:
[----:B-1----:R-:W-:Y:S01]  /*7ce0*/  IADD3 R16, P5, R30, R6, RZ ;  /* 0x000000061e107210 */ /* 0x002fe20007fbe0ff */
[----:B---3-5:R-:W-:Y:S01]  /*7cf0*/  IMAD R28, R157, R8, RZ ;  /* 0x000000089d1c7224 */ /* 0x028fe200078e02ff */
[----:B------:R-:W-:Y:S01]  /*7d00*/  ISETP.GT.AND P4, PT, R9, 0x8, P4 ;  /* 0x000000080900780c */ /* 0x000fe20002784270 */
[----:B------:R-:W-:Y:S01]  /*7d10*/  BSSY B1, `(.L_x_262) ;  /* 0x000000a000017945 */ /* 0x000fe20003800000 */
[----:B----4-:R-:W-:Y:S01]  /*7d20*/  IADD3 R24, P6, R24, UR7, RZ ;  /* 0x0000000718187c10 */ /* 0x010fe2000ffde0ff */
[----:B------:R-:W-:Y:S01]  /*7d30*/  IMAD R145, R145, R7, R28 ;  /* 0x0000000791917224 */ /* 0x000fe200078e021c */
[----:B------:R-:W-:Y:S01]  /*7d40*/  ISETP.GT.AND P0, PT, R11, 0xf8, PT ;  /* 0x000000f80b00780c */ /* 0x000fe20003f04270 */
[----:B------:R-:W-:Y:S01]  /*7d50*/  IMAD.X R17, R31, 0x1, R12, P5 ;  /* 0x000000011f117824 */ /* 0x000fe200028e060c */
[----:B------:R-:W-:Y:S02]  /*7d60*/  IADD3 R28, P5, R26, R14, RZ ;  /* 0x0000000e1a1c7210 */ /* 0x000fe40007fbe0ff */
[----:B------:R-:W-:-:S02]  /*7d70*/  IADD3.X R25, R25, UR8, RZ, P6, !PT ;  /* 0x0000000819197c10 */ /* 0x000fc4000b7fe4ff */
[----:B------:R1:W-:Y:S03]  /*7d80*/  @P2 STG.E desc[UR16][R16.64], R145 ;  /* 0x0000009110002986 */ /* 0x0003e6000c101910 */
[----:B------:R-:W-:Y:S06]  /*7d90*/  @!P4 BRA `(.L_x_263) ;  /* 0x000000000004c947 */ /* 0x000fec0003800000 */
[----:B------:R3:W5:Y:S02]  /*7da0*/  LDG.E.LTC128B R157, desc[UR16][R24.64] ;  /* 0x00000010189d7981 */ /* 0x000764000c1e1920 */
.L_x_263:
[----:B------:R-:W-:Y:S05]  /*7db0*/  BSYNC B1 ;  /* 0x0000000000017941 */ /* 0x000fea0003800000 */
.L_x_262:
[----:B0----5:R-:W-:Y:S01]  /*7dc0*/  IMAD R15, R157, R8, RZ ;  /* 0x000000089d0f7224 */ /* 0x021fe200078e02ff */
[----:B------:R-:W-:Y:S01]  /*7dd0*/  ISETP.GT.AND P1, PT, R9, 0x8, P1 ;  /* 0x000000080900780c */ /* 0x000fe20000f24270 */
[----:B------:R-:W-:Y:S01]  /*7de0*/  IMAD.X R29, R27, 0x1, R13, P5 ;  /* 0x000000011b1d7824 */ /* 0x000fe200028e060d */
[----:B------:R-:W-:Y:S01]  /*7df0*/  IADD3 R20, P5, R20, UR7, RZ ;  /* 0x0000000714147c10 */ /* 0x000fe2000ffbe0ff */
[----:B------:R-:W-:Y:S01]  /*7e00*/  IMAD R15, R146, R7, R15 ;  /* 0x00000007920f7224 */ /* 0x000fe200078e020f */
[----:B------:R-:W-:Y:S01]  /*7e10*/  BSSY B1, `(.L_x_264) ;  /* 0x0000006000017945 */ /* 0x000fe20003800000 */
[----:B------:R-:W-:Y:S02]  /*7e20*/  ISETP.GT.AND P2, PT, R11, 0xf9, PT ;  /* 0x000000f90b00780c */ /* 0x000fe40003f44270 */
[----:B------:R-:W-:Y:S01]  /*7e30*/  IADD3.X R21, R21, UR8, RZ, P5, !PT ;  /* 0x0000000815157c10 */ /* 0x000fe2000affe4ff */
[----:B------:R0:W-:Y:S05]  /*7e40*/  @P4 STG.E desc[UR16][R28.64], R15 ;  /* 0x0000000f1c004986 */ /* 0x0001ea000c101910 */
[----:B------:R-:W-:Y:S05]  /*7e50*/  @!P1 BRA `(.L_x_265) ;  /* 0x0000000000049947 */ /* 0x000fea0003800000 */
[----:B------:R4:W5:Y:S02]  /*7e60*/  LDG.E.LTC128B R157, desc[UR16][R20.64] ;  /* 0x00000010149d7981 */ /* 0x000964000c1e1920 */
.L_x_265:
[----:B------:R-:W-:Y:S05]  /*7e70*/  BSYNC B1 ;  /* 0x0000000000017941 */ /* 0x000fea0003800000 */
.L_x_264:
[----:B----4-:R-:W-:Y:S01]  /*7e80*/  IADD3 R20, P6, R30, R14, RZ ;  /* 0x0000000e1e147210 */ /* 0x010fe20007fde0ff */
[----:B-----5:R-:W-:Y:S01]  /*7e90*/  IMAD R26, R157, R8, RZ ;  /* 0x000000089d1a7224 */ /* 0x020fe200078e02ff */
[----:B------:R-:W-:Y:S01]  /*7ea0*/  ISETP.GT.AND P4, PT, R9, RZ, P0 ;  /* 0x000000ff0900720c */ /* 0x000fe20000784270 */
[----:B------:R-:W-:Y:S01]  /*7eb0*/  BSSY B1, `(.L_x_266) ;  /* 0x0000009000017945 */ /* 0x000fe20003800000 */
[----:B---3--:R-:W-:Y:S01]  /*7ec0*/  IADD3 R24, P5, R22, R6, RZ ;  /* 0x0000000616187210 */ /* 0x008fe20007fbe0ff */
[----:B------:R-:W-:Y:S02]  /*7ed0*/  IMAD.X R21, R31, 0x1, R13, P6 ;  /* 0x000000011f157824 */ /* 0x000fe400030e060d */
[----:B------:R-:W-:-:S05]  /*7ee0*/  IMAD R147, R147, R7, R26 ;  /* 0x0000000793937224 */ /* 0x000fca00078e021a */
[----:B------:R3:W-:Y:S03]  /*7ef0*/  @P1 STG.E desc[UR16][R20.64], R147 ;  /* 0x0000009314001986 */ /* 0x0007e6000c101910 */
[----:B------:R-:W-:Y:S05]  /*7f00*/  @!P4 BRA `(.L_x_267) ;  /* 0x00000000000cc947 */ /* 0x000fea0003800000 */
[----:B---3--:R-:W-:-:S04]  /*7f10*/  IADD3 R20, P1, R18, UR9, RZ ;  /* 0x0000000912147c10 */ /* 0x008fc8000ff3e0ff */
[----:B------:R-:W-:-:S05]  /*7f20*/  IADD3.X R21, R19, UR10, RZ, P1, !PT ;  /* 0x0000000a13157c10 */ /* 0x000fca0008ffe4ff */
[----:B------:R4:W5:Y:S04]  /*7f30*/  LDG.E.LTC128B R157, desc[UR16][R20.64] ;  /* 0x00000010149d7981 */ /* 0x000968000c1e1920 */
.L_x_267:
[----:B------:R-:W-:Y:S05]  /*7f40*/  BSYNC B1 ;  /* 0x0000000000017941 */ /* 0x000fea0003800000 */
.L_x_266:
[----:B-----5:R-:W-:Y:S01]  /*7f50*/  IMAD R11, R157, R8, RZ ;  /* 0x000000089d0b7224 */ /* 0x020fe200078e02ff */
[----:B------:R-:W-:Y:S01]  /*7f60*/  ISETP.GT.AND P1, PT, R9, RZ, P2 ;  /* 0x000000ff0900720c */ /* 0x000fe20001724270 */
[----:B------:R-:W-:Y:S01]  /*7f70*/  IMAD.X R25, R23, 0x1, R12, P5 ;  /* 0x0000000117197824 */ /* 0x000fe200028e060c */
[----:B---34-:R-:W-:Y:S01]  /*7f80*/  IADD3 R20, P6, R32, UR9, RZ ;  /* 0x0000000920147c10 */ /* 0x018fe2000ffde0ff */
[----:B------:R-:W-:Y:S01]  /*7f90*/  IMAD R11, R148, R7, R11 ;  /* 0x00000007940b7224 */ /* 0x000fe200078e020b */
[----:B------:R-:W-:Y:S01]  /*7fa0*/  BSSY B1, `(.L_x_268) ;  /* 0x0000006000017945 */ /* 0x000fe20003800000 */
[----:B------:R-:W-:Y:S02]  /*7fb0*/  IADD3 R26, P5, R16, R6, RZ ;  /* 0x00000006101a7210 */ /* 0x000fe40007fbe0ff */
[----:B------:R-:W-:Y:S01]  /*7fc0*/  IADD3.X R21, R33, UR10, RZ, P6, !PT ;  /* 0x0000000a21157c10 */ /* 0x000fe2000b7fe4ff */
[----:B------:R3:W-:Y:S05]  /*7fd0*/  @P4 STG.E desc[UR16][R24.64], R11 ;  /* 0x0000000b18004986 */ /* 0x0007ea000c101910 */
[----:B------:R-:W-:Y:S05]  /*7fe0*/  @!P1 BRA `(.L_x_269) ;  /* 0x0000000000049947 */ /* 0x000fea0003800000 */
[----:B------:R4:W5:Y:S02]  /*7ff0*/  LDG.E.LTC128B R157, desc[UR16][R20.64] ;  /* 0x00000010149d7981 */ /* 0x000964000c1e1920 */
.L_x_269:
[----:B------:R-:W-:Y:S05]  /*8000*/  BSYNC B1 ;  /* 0x0000000000017941 */ /* 0x000fea0003800000 */
.L_x_268:
[----:B-----5:R-:W-:Y:S01]  /*8010*/  IMAD R6, R157, R8, RZ ;  /* 0x000000089d067224 */ /* 0x020fe200078e02ff */
[----:B------:R-:W-:Y:S01]  /*8020*/  ISETP.GT.AND P0, PT, R9, 0x8, P0 ;  /* 0x000000080900780c */ /* 0x000fe20000704270 */
[----:B------:R-:W-:Y:S01]  /*8030*/  IMAD.X R27, R17, 0x1, R12, P5 ;  /* 0x00000001111b7824 */ /* 0x000fe200028e060c */
[----:B------:R-:W-:Y:S01]  /*8040*/  IADD3 R18, P4, R18, UR7, RZ ;  /* 0x0000000712127c10 */ /* 0x000fe2000ff9e0ff */
[----:B------:R-:W-:Y:S01]  /*8050*/  IMAD R149, R149, R7, R6 ;  /* 0x0000000795957224 */ /* 0x000fe200078e0206 */
[----:B------:R-:W-:Y:S01]  /*8060*/  BSSY B1, `(.L_x_270) ;  /* 0x0000006000017945 */ /* 0x000fe20003800000 */
[----:B----4-:R-:W-:Y:S02]  /*8070*/  IADD3 R20, P5, R22, R14, RZ ;  /* 0x0000000e16147210 */ /* 0x010fe40007fbe0ff */
[----:B------:R-:W-:Y:S01]  /*8080*/  IADD3.X R19, R19, UR8, RZ, P4, !PT ;  /* 0x0000000813137c10 */ /* 0x000fe2000a7fe4ff */
[----:B------:R4:W-:Y:S05]  /*8090*/  @P1 STG.E desc[UR16][R26.64], R149 ;  /* 0x000000951a001986 */ /* 0x0009ea000c101910 */
[----:B------:R-:W-:Y:S05]  /*80a0*/  @!P0 BRA `(.L_x_271) ;  /* 0x0000000000048947 */ /* 0x000fea0003800000 */
[----:B------:R0:W5:Y:S02]  /*80b0*/  LDG.E.LTC128B R157, desc[UR16][R18.64] ;  /* 0x00000010129d7981 */ /* 0x000164000c1e1920 */
.L_x_271:
[----:B------:R-:W-:Y:S05]  /*80c0*/  BSYNC B1 ;  /* 0x0000000000017941 */ /* 0x000fea0003800000 */
.L_x_270:
[----:B------:R-:W-:Y:S01]  /*80d0*/  ISETP.GT.AND P2, PT, R9, 0x8, P2 ;  /* 0x000000080900780c */ /* 0x000fe20001744270 */
[----:B-----5:R-:W-:Y:S01]  /*80e0*/  IMAD R6, R157, R8, RZ ;  /* 0x000000089d067224 */ /* 0x020fe200078e02ff */
[----:B------:R-:W-:Y:S01]  /*80f0*/  BSSY B1, `(.L_x_272) ;  /* 0x0000008000017945 */ /* 0x000fe20003800000 */
[----:B------:R-:W-:Y:S02]  /*8100*/  IMAD.X R21, R23, 0x1, R13, P5 ;  /* 0x0000000117157824 */ /* 0x000fe400028e060d */
[----:B---3--:R-:W-:-:S05]  /*8110*/  IMAD R11, R150, R7, R6 ;  /* 0x00000007960b7224 */ /* 0x008fca00078e0206 */
[----:B------:R3:W-:Y:S01]  /*8120*/  @P0 STG.E desc[UR16][R20.64], R11 ;  /* 0x0000000b14000986 */ /* 0x0007e2000c101910 */
[----:B0-----:R-:W-:-:S04]  /*8130*/  IADD3 R18, P0, R32, UR7, RZ ;  /* 0x0000000720127c10 */ /* 0x001fc8000ff1e0ff */
[----:B------:R-:W-:Y:S01]  /*8140*/  IADD3.X R19, R33, UR8, RZ, P0, !PT ;  /* 0x0000000821137c10 */ /* 0x000fe200087fe4ff */
[----:B------:R-:W-:Y:S08]  /*8150*/  @!P2 BRA `(.L_x_273) ;  /* 0x000000000004a947 */ /* 0x000ff00003800000 */
[----:B------:R0:W5:Y:S02]  /*8160*/  LDG.E.LTC128B R157, desc[UR16][R18.64] ;  /* 0x00000010129d7981 */ /* 0x000164000c1e1920 */
.L_x_273:
[----:B------:R-:W-:Y:S05]  /*8170*/  BSYNC B1 ;  /* 0x0000000000017941 */ /* 0x000fea0003800000 */
.L_x_272:
[----:B------:R-:W-:Y:S05]  /*8180*/  @!P2 BRA `(.L_x_274) ;  /* 0x0000002c001ca947 */ /* 0x000fea0003800000 */
[----:B------:R-:W-:Y:S01]  /*8190*/  IADD3 R14, P0, R16, R14, RZ ;  /* 0x0000000e100e7210 */ /* 0x000fe20007f1e0ff */
[----:B-----5:R-:W-:-:S04]  /*81a0*/  IMAD R6, R157, R8, RZ ;  /* 0x000000089d067224 */ /* 0x020fc800078e02ff */
[----:B------:R-:W-:Y:S02]  /*81b0*/  IMAD.X R15, R17, 0x1, R13, P0 ;  /* 0x00000001110f7824 */ /* 0x000fe400000e060d */
[----:B------:R-:W-:-:S05]  /*81c0*/  IMAD R151, R151, R7, R6 ;  /* 0x0000000797977224 */ /* 0x000fca00078e0206 */
[----:B------:R0:W-:Y:S01]  /*81d0*/  STG.E desc[UR16][R14.64], R151 ;  /* 0x000000970e007986 */ /* 0x0001e2000c101910 */
[----:B------:R-:W-:Y:S05]  /*81e0*/  BRA `(.L_x_274) ;  /* 0x0000002c00047947 */ /* 0x000fea0003800000 */
.L_x_23:
[----:B------:R-:W-:Y:S01]  /*81f0*/  ULDC.64 UR8, c[0x0][0x6c0] ;  /* 0x0001b00000087ab9 */ /* 0x000fe20000000a00 */
[----:B------:R-:W-:Y:S01]  /*8200*/  ISETP.GT.AND P2, PT, R11, 0x1, PT ;  /* 0x000000010b00780c */ /* 0x000fe20003f44270 */
[-C--:B--2---:R-:W-:Y:S01]  /*8210*/  IMAD R13, R24, R7.reuse, RZ ;  /* 0x00000007180d7224 */ /* 0x084fe200078e02ff */
[----:B------:R-:W-:Y:S01]  /*8220*/  LEA R16, P1, R22, UR8, 0x2 ;  /* 0x0000000816107c11 */ /* 0x000fe2000f8210ff */
[-C--:B------:R-:W-:Y:S01]  /*8230*/  IMAD R25, R25, R7.reuse, RZ ;  /* 0x0000000719197224 */ /* 0x080fe200078e02ff */
[C---:B------:R-:W-:Y:S01]  /*8240*/  ISETP.GT.AND P4, PT, R9.reuse, RZ, P2 ;  /* 0x000000ff0900720c */ /* 0x040fe20001784270 */
[----:B------:R-:W-:Y:S01]  /*8250*/  IMAD.SHL.U32 R12, R14, 0x20, RZ ;  /* 0x000000200e0c7824 */ /* 0x000fe200078e00ff */
[----:B------:R-:W-:Y:S01]  /*8260*/  LEA.HI.X R17, R22, UR9, R165, 0x2, P1 ;  /* 0x0000000916117c11 */ /* 0x000fe200088f14a5 */
[-C--:B------:R-:W-:Y:S01]  /*8270*/  IMAD R23, R26, R7.reuse, RZ ;  /* 0x000000071a177224 */ /* 0x080fe200078e02ff */
[----:B------:R-:W-:Y:S01]  /*8280*/  ISETP.GT.AND P1, PT, R9, 0x8, P0 ;  /* 0x000000080900780c */ /* 0x000fe20000724270 */
[-C--:B------:R-:W-:Y:S01]  /*8290*/  IMAD R27, R27, R7.reuse, RZ ;  /* 0x000000071b1b7224 */ /* 0x080fe200078e02ff */
[C-C-:B------:R-:W-:Y:S01]  /*82a0*/  SHF.L.U64.HI R6, R14.reuse, 0x5, R15.reuse ;  /* 0x000000050e067819 */ /* 0x140fe2000001020f */
[----:B------:R0:W-:Y:S01]  /*82b0*/  @P5 STG.E desc[UR16][R16.64], R13 ;  /* 0x0000000d10005986 */ /* 0x0001e2000c101910 */
[----:B------:R-:W-:Y:S01]  /*82c0*/  LEA R18, P5, R14, R16, 0x2 ;  /* 0x000000100e127211 */ /* 0x000fe200078a10ff */
[-C--:B------:R-:W-:Y:S01]  /*82d0*/  IMAD R153, R28, R7.reuse, RZ ;  /* 0x000000071c997224 */ /* 0x080fe200078e02ff */
[----:B------:R-:W-:Y:S01]  /*82e0*/  ISETP.GT.AND P0, PT, R11, 0x8, PT ;  /* 0x000000080b00780c */ /* 0x000fe20003f04270 */
[----:B------:R-:W-:Y:S01]  /*82f0*/  IMAD R29, R29, R7, RZ ;  /* 0x000000071d1d7224 */ /* 0x000fe200078e02ff */
[----:B------:R-:W-:Y:S01]  /*8300*/  LEA.HI.X R19, R14, R17, R15, 0x2, P5 ;  /* 0x000000110e137211 */ /* 0x000fe200028f140f */
[-C--:B------:R-:W-:Y:S01]  /*8310*/  IMAD R31, R31, R7.reuse, RZ ;  /* 0x000000071f1f7224 */ /* 0x080fe200078e02ff */
[----:B------:R-:W-:Y:S01]  /*8320*/  ISETP.GT.AND P2, PT, R9, 0x8, P2 ;  /* 0x000000080900780c */ /* 0x000fe20001744270 */
[-C--:B------:R-:W-:Y:S01]  /*8330*/  IMAD R33, R33, R7.reuse, RZ ;  /* 0x0000000721217224 */ /* 0x080fe200078e02ff */
[----:B------:R-:W-:Y:S01]  /*8340*/  ISETP.GT.AND P5, PT, R9, RZ, P0 ;  /* 0x000000ff0900720c */ /* 0x000fe200007a4270 */
[----:B------:R-:W-:Y:S01]  /*8350*/  @P1 IMAD.MOV.U32 R14, RZ, RZ, R16 ;  /* 0x000000ffff0e1224 */ /* 0x000fe200078e0010 */
[----:B------:R-:W-:Y:S01]  /*8360*/  @P4 STG.E desc[UR16][R18.64], R25 ;  /* 0x0000001912004986 */ /* 0x000fe2000c101910 */
[----:B------:R-:W-:Y:S01]  /*8370*/  @P1 IMAD.MOV.U32 R15, RZ, RZ, R17 ;  /* 0x000000ffff0f1224 */ /* 0x000fe200078e0011 */
[-C--:B------:R-:W-:Y:S01]  /*8380*/  IADD3 R20, P4, R16, R12.reuse, RZ ;  /* 0x0000000c10147210 */ /* 0x080fe20007f9e0ff */
[-C--:B------:R-:W-:Y:S01]  /*8390*/  IMAD R35, R35, R7.reuse, RZ ;  /* 0x0000000723237224 */ /* 0x080fe200078e02ff */
[-C--:B------:R-:W-:Y:S01]  /*83a0*/  IADD3 R22, P6, R18, R12.reuse, RZ ;  /* 0x0000000c12167210 */ /* 0x080fe20007fde0ff */
[-C--:B------:R-:W-:Y:S01]  /*83b0*/  IMAD R37, R37, R7.reuse, RZ ;  /* 0x0000000725257224 */ /* 0x080fe200078e02ff */
[----:B------:R1:W-:Y:S01]  /*83c0*/  @P1 STG.E desc[UR16][R14.64+0x20], R23 ;  /* 0x000020170e001986 */ /* 0x0003e2000c101910 */
[----:B------:R-:W-:Y:S01]  /*83d0*/  ISETP.GT.AND P1, PT, R11, 0x9, PT ;  /* 0x000000090b00780c */ /* 0x000fe20003f24270 */
[--C-:B------:R-:W-:Y:S01]  /*83e0*/  IMAD.X R21, R17, 0x1, R6.reuse, P4 ;  /* 0x0000000111157824 */ /* 0x100fe200020e0606 */
[C---:B------:R-:W-:Y:S01]  /*83f0*/  ISETP.GT.AND P0, PT, R9.reuse, 0x8, P0 ;  /* 0x000000080900780c */ /* 0x040fe20000704270 */
[----:B------:R2:W-:Y:S01]  /*8400*/  @P2 STG.E desc[UR16][R18.64+0x20], R27 ;  /* 0x0000201b12002986 */ /* 0x0005e2000c101910 */
[----:B------:R-:W-:Y:S01]  /*8410*/  ISETP.GT.AND P4, PT, R9, RZ, P1 ;  /* 0x000000ff0900720c */ /* 0x000fe20000f84270 */
[-C--:B------:R-:W-:Y:S01]  /*8420*/  IMAD R39, R39, R7.reuse, RZ ;  /* 0x0000000727277224 */ /* 0x080fe200078e02ff */
[----:B0-----:R-:W-:Y:S01]  /*8430*/  IADD3 R13, P2, R12, 0x20, RZ ;  /* 0x000000200c0d7810 */ /* 0x001fe20007f5e0ff */
[----:B------:R0:W-:Y:S01]  /*8440*/  @P5 STG.E desc[UR16][R20.64], R153 ;  /* 0x0000009914005986 */ /* 0x0001e2000c101910 */
[----:B------:R-:W-:Y:S01]  /*8450*/  ISETP.GT.AND P1, PT, R9, 0x8, P1 ;  /* 0x000000080900780c */ /* 0x000fe20000f24270 */
[----:B------:R-:W-:Y:S01]  /*8460*/  IMAD R41, R41, R7, RZ ;  /* 0x0000000729297224 */ /* 0x000fe200078e02ff */
[----:B------:R-:W-:Y:S01]  /*8470*/  IADD3 R16, P5, R16, R13, RZ ;  /* 0x0000000d10107210 */ /* 0x000fe20007fbe0ff */
[--C-:B-1----:R-:W-:Y:S01]  /*8480*/  IMAD.X R23, R19, 0x1, R6.reuse, P6 ;  /* 0x0000000113177824 */ /* 0x102fe200030e0606 */
[----:B------:R-:W-:Y:S01]  /*8490*/  IADD3 R24, P6, R20, R12, RZ ;  /* 0x0000000c14187210 */ /* 0x000fe20007fde0ff */
[----:B------:R-:W-:Y:S01]  /*84a0*/  IMAD.X R14, RZ, RZ, R6, P2 ;  /* 0x000000ffff0e7224 */ /* 0x000fe200010e0606 */
[----:B------:R-:W-:Y:S01]  /*84b0*/  ISETP.GT.AND P2, PT, R11, 0x10, PT ;  /* 0x000000100b00780c */ /* 0x000fe20003f44270 */
[----:B------:R-:W-:-:S02]  /*84c0*/  IMAD R15, R30, R7, RZ ;  /* 0x000000071e0f7224 */ /* 0x000fc400078e02ff */
[--C-:B------:R-:W-:Y:S01]  /*84d0*/  IMAD.X R17, R17, 0x1, R14.reuse, P5 ;  /* 0x0000000111117824 */ /* 0x100fe200028e060e */
[----:B------:R1:W-:Y:S01]  /*84e0*/  @P4 STG.E desc[UR16][R22.64], R29 ;  /* 0x0000001d16004986 */ /* 0x0003e2000c101910 */
[----:B--2---:R-:W-:Y:S01]  /*84f0*/  IADD3 R18, P4, R18, R13, RZ ;  /* 0x0000000d12127210 */ /* 0x004fe20007f9e0ff */
[-C--:B0-----:R-:W-:Y:S01]  /*8500*/  IMAD R153, R32, R7.reuse, RZ ;  /* 0x0000000720997224 */ /* 0x081fe200078e02ff */
[----:B------:R-:W-:Y:S01]  /*8510*/  ISETP.GT.AND P5, PT, R9, RZ, P2 ;  /* 0x000000ff0900720c */ /* 0x000fe200017a4270 */
[----:B------:R0:W-:Y:S01]  /*8520*/  @P0 STG.E desc[UR16][R16.64], R15 ;  /* 0x0000000f10000986 */ /* 0x0001e2000c101910 */
[----:B------:R-:W-:Y:S01]  /*8530*/  ISETP.GT.AND P0, PT, R11, 0x11, PT ;  /* 0x000000110b00780c */ /* 0x000fe20003f04270 */
[----:B------:R-:W-:Y:S02]  /*8540*/  IMAD.X R19, R19, 0x1, R14, P4 ;  /* 0x0000000113137824 */ /* 0x000fe400020e060e */
[--C-:B------:R-:W-:Y:S01]  /*8550*/  IMAD.X R25, R21, 0x1, R6.reuse, P6 ;  /* 0x0000000115197824 */ /* 0x100fe200030e0606 */
[----:B------:R-:W-:Y:S01]  /*8560*/  ISETP.GT.AND P4, PT, R9, RZ, P0 ;  /* 0x000000ff0900720c */ /* 0x000fe20000784270 */
[-C--:B------:R-:W-:Y:S01]  /*8570*/  IMAD R43, R43, R7.reuse, RZ ;  /* 0x000000072b2b7224 */ /* 0x080fe200078e02ff */
[----:B------:R2:W-:Y:S01]  /*8580*/  @P1 STG.E desc[UR16][R18.64], R31 ;  /* 0x0000001f12001986 */ /* 0x0005e2000c101910 */
[----:B------:R-:W-:Y:S01]  /*8590*/  ISETP.GT.AND P1, PT, R9, 0x8, P2 ;  /* 0x000000080900780c */ /* 0x000fe20001724270 */
[-C--:B-1----:R-:W-:Y:S01]  /*85a0*/  IMAD R29, R36, R7.reuse, RZ ;  /* 0x00000007241d7224 */ /* 0x082fe200078e02ff */
[-C--:B------:R-:W-:Y:S01]  /*85b0*/  IADD3 R26, P2, R22, R12.reuse, RZ ;  /* 0x0000000c161a7210 */ /* 0x080fe20007f5e0ff */
[----:B------:R-:W-:Y:S01]  /*85c0*/  IMAD R45, R45, R7, RZ ;  /* 0x000000072d2d7224 */ /* 0x000fe200078e02ff */
[----:B------:R-:W-:Y:S01]  /*85d0*/  @P5 STG.E desc[UR16][R24.64], R153 ;  /* 0x0000009918005986 */ /* 0x000fe2000c101910 */
[----:B0-----:R-:W-:Y:S01]  /*85e0*/  IADD3 R16, P5, R20, R13, RZ ;  /* 0x0000000d14107210 */ /* 0x001fe20007fbe0ff */
[-C--:B------:R-:W-:Y:S01]  /*85f0*/  IMAD R15, R34, R7.reuse, RZ ;  /* 0x00000007220f7224 */ /* 0x080fe200078e02ff */
[----:B------:R-:W-:Y:S01]  /*8600*/  ISETP.GT.AND P0, PT, R9, 0x8, P0 ;  /* 0x000000080900780c */ /* 0x000fe20000704270 */
[----:B------:R-:W-:Y:S01]  /*8610*/  IMAD.X R27, R23, 0x1, R6, P2 ;  /* 0x00000001171b7824 */ /* 0x000fe200010e0606 */
[----:B------:R-:W-:Y:S01]  /*8620*/  ISETP.GT.AND P2, PT, R11, 0x18, PT ;  /* 0x000000180b00780c */ /* 0x000fe20003f44270 */
[--C-:B------:R-:W-:Y:S01]  /*8630*/  IMAD.X R17, R21, 0x1, R14.reuse, P5 ;  /* 0x0000000115117824 */ /* 0x100fe200028e060e */
[----:B------:R-:W-:Y:S01]  /*8640*/  IADD3 R20, P6, R24, R12, RZ ;  /* 0x0000000c18147210 */ /* 0x000fe20007fde0ff */
[----:B------:R-:W-:Y:S01]  /*8650*/  IMAD R47, R47, R7, RZ ;  /* 0x000000072f2f7224 */ /* 0x000fe200078e02ff */
[----:B------:R-:W-:Y:S01]  /*8660*/  @P4 STG.E desc[UR16][R26.64], R33 ;  /* 0x000000211a004986 */ /* 0x000fe2000c101910 */
[----:B--2---:R-:W-:Y:S01]  /*8670*/  IADD3 R18, P4, R22, R13, RZ ;  /* 0x0000000d16127210 */ /* 0x004fe20007f9e0ff */
[----:B------:R-:W-:Y:S01]  /*8680*/  IMAD R49, R49, R7, RZ ;  /* 0x0000000731317224 */ /* 0x000fe200078e02ff */
[----:B------:R-:W-:Y:S01]  /*8690*/  ISETP.GT.AND P5, PT, R9, RZ, P2 ;  /* 0x000000ff0900720c */ /* 0x000fe200017a4270 */
[----:B------:R0:W-:Y:S01]  /*86a0*/  @P1 STG.E desc[UR16][R16.64], R15 ;  /* 0x0000000f10001986 */ /* 0x0001e2000c101910 */
[----:B------:R-:W-:Y:S01]  /*86b0*/  ISETP.GT.AND P1, PT, R11, 0x19, PT ;  /* 0x000000190b00780c */ /* 0x000fe20003f24270 */
[----:B------:R-:W-:-:S02]  /*86c0*/  IMAD.X R19, R23, 0x1, R14, P4 ;  /* 0x0000000117137824 */ /* 0x000fc400020e060e */
[--C-:B------:R-:W-:Y:S01]  /*86d0*/  IMAD.X R21, R25, 0x1, R6.reuse, P6 ;  /* 0x0000000119157824 */ /* 0x100fe200030e0606 */
[----:B------:R-:W-:Y:S01]  /*86e0*/  ISETP.GT.AND P4, PT, R9, RZ, P1 ;  /* 0x000000ff0900720c */ /* 0x000fe20000f84270 */
[-C--:B------:R-:W-:Y:S01]  /*86f0*/  IMAD R51, R51, R7.reuse, RZ ;  /* 0x0000000733337224 */ /* 0x080fe200078e02ff */
[----:B------:R1:W-:Y:S01]  /*8700*/  @P0 STG.E desc[UR16][R18.64], R35 ;  /* 0x0000002312000986 */ /* 0x0003e2000c101910 */
[----:B------:R-:W-:Y:S01]  /*8710*/  ISETP.GT.AND P0, PT, R9, 0x8, P2 ;  /* 0x000000080900780c */ /* 0x000fe20001704270 */
[-C--:B------:R-:W-:Y:S01]  /*8720*/  IMAD R53, R53, R7.reuse, RZ ;  /* 0x0000000735357224 */ /* 0x080fe200078e02ff */
[-C--:B------:R-:W-:Y:S01]  /*8730*/  IADD3 R22, P2, R26, R12.reuse, RZ ;  /* 0x0000000c1a167210 */ /* 0x080fe20007f5e0ff */
[----:B------:R-:W-:Y:S01]  /*8740*/  IMAD R55, R55, R7, RZ ;  /* 0x0000000737377224 */ /* 0x000fe200078e02ff */
[----:B------:R2:W-:Y:S01]  /*8750*/  @P5 STG.E desc[UR16][R20.64], R29 ;  /* 0x0000001d14005986 */ /* 0x0005e2000c101910 */
        /* <DEDUP_REMOVED lines=9> */
[----:B-1----:R-:W-:Y:S01]  /*87f0*/  IADD3 R18, P4, R26, R13, RZ ;  /* 0x0000000d1a127210 */ /* 0x002fe20007f9e0ff */
[----:B------:R-:W-:Y:S01]  /*8800*/  IMAD R59, R59, R7, RZ ;  /* 0x000000073b3b7224 */ /* 0x000fe200078e02ff */
[----:B------:R-:W-:Y:S01]  /*8810*/  ISETP.GT.AND P5, PT, R9, RZ, P2 ;  /* 0x000000ff0900720c */ /* 0x000fe200017a4270 */
[----:B------:R0:W-:Y:S01]  /*8820*/  @P0 STG.E desc[UR16][R16.64], R15 ;  /* 0x0000000f10000986 */ /* 0x0001e2000c101910 */
[----:B------:R-:W-:Y:S01]  /*8830*/  ISETP.GT.AND P0, PT, R11, 0x21, PT ;  /* 0x000000210b00780c */ /* 0x000fe20003f04270 */
[----:B------:R-:W-:-:S02]  /*8840*/  IMAD.X R19, R27, 0x1, R14, P4 ;  /* 0x000000011b137824 */ /* 0x000fc400020e060e */
[-C--:B--2---:R-:W-:Y:S01]  /*8850*/  IMAD R29, R40, R7.reuse, RZ ;  /* 0x00000007281d7224 */ /* 0x084fe200078e02ff */
[----:B------:R-:W-:Y:S01]  /*8860*/  ISETP.GT.AND P4, PT, R9, RZ, P0 ;  /* 0x000000ff0900720c */ /* 0x000fe20000784270 */
[--C-:B------:R-:W-:Y:S01]  /*8870*/  IMAD.X R25, R21, 0x1, R6.reuse, P6 ;  /* 0x0000000115197824 */ /* 0x100fe200030e0606 */
        /* <DEDUP_REMOVED lines=156> */
[-C--:B------:R-:W-:Y:S01]  /*9240*/  IADD3 R20, P6, R24, R12.reuse, RZ ;  /* 0x0000000c18147210 */ /* 0x080fe20007fde0ff */
[-C--:B------:R-:W-:Y:S01]  /*9250*/  IMAD R113, R113, R7.reuse, RZ ;  /* 0x0000000771717224 */ /* 0x080fe200078e02ff */
[----:B------:R-:W-:Y:S01]  /*9260*/  @P4 STG.E desc[UR16][R26.64], R65 ;  /* 0x000000411a004986 */ /* 0x000fe2000c101910 */
[----:B------:R-:W-:Y:S01]  /*9270*/  ISETP.GT.AND P5, PT, R9, RZ, P2 ;  /* 0x000000ff0900720c */ /* 0x000fe200017a4270 */
[----:B------:R-:W-:Y:S01]  /*9280*/  IMAD R115, R115, R7, RZ ;  /* 0x0000000773737224 */ /* 0x000fe200078e02ff */
[----:B-1----:R-:W-:Y:S01]  /*9290*/  IADD3 R18, P4, R22, R13, RZ ;  /* 0x0000000d16127210 */ /* 0x002fe20007f9e0ff */
[----:B------:R0:W-:Y:S01]  /*92a0*/  @P1 STG.E desc[UR16][R16.64], R15 ;  /* 0x0000000f10001986 */ /* 0x0001e2000c101910 */
[----:B------:R-:W-:Y:S01]  /*92b0*/  ISETP.GT.AND P1, PT, R11, 0x59, PT ;  /* 0x000000590b00780c */ /* 0x000fe20003f24270 */
[-C--:B--2---:R-:W-:Y:S01]  /*92c0*/  IMAD R29, R68, R7.reuse, RZ ;  /* 0x00000007441d7224 */ /* 0x084fe200078e02ff */
[----:B------:R-:W-:Y:S01]  /*92d0*/  ISETP.GT.AND P2, PT, R9, 0x8, P2 ;  /* 0x000000080900780c */ /* 0x000fe20001744270 */
[----:B------:R-:W-:Y:S01]  /*92e0*/  IMAD.X R19, R23, 0x1, R14, P4 ;  /* 0x0000000117137824 */ /* 0x000fe200020e060e */
[----:B------:R-:W-:Y:S01]  /*92f0*/  ISETP.GT.AND P4, PT, R9, RZ, P1 ;  /* 0x000000ff0900720c */ /* 0x000fe20000f84270 */
[----:B------:R-:W-:Y:S01]  /*9300*/  IMAD.X R21, R25, 0x1, R6, P6 ;  /* 0x0000000119157824 */ /* 0x000fe200030e0606 */
[----:B------:R-:W-:Y:S01]  /*9310*/  ISETP.GT.AND P1, PT, R9, 0x8, P1 ;  /* 0x000000080900780c */ /* 0x000fe20000f24270 */
[-C--:B------:R-:W-:Y:S01]  /*9320*/  IMAD R117, R117, R7.reuse, RZ ;  /* 0x0000000775757224 */ /* 0x080fe200078e02ff */
[----:B------:R1:W-:Y:S01]  /*9330*/  @P0 STG.E desc[UR16][R18.64], R67 ;  /* 0x0000004312000986 */ /* 0x0003e2000c101910 */
[----:B------:R-:W-:Y:S01]  /*9340*/  IADD3 R22, P0, R26, R12, RZ ;  /* 0x0000000c1a167210 */ /* 0x000fe20007f1e0ff */
[----:B------:R-:W-:-:S02]  /*9350*/  IMAD R119, R119, R7, RZ ;  /* 0x0000000777777224 */ /* 0x000fc400078e02ff */
[----:B------:R2:W-:Y:S01]  /*9360*/  @P5 STG.E desc[UR16][R20.64], R29 ;  /* 0x0000001d14005986 */ /* 0x0005e2000c101910 */
[----:B0-----:R-:W-:Y:S01]  /*9370*/  IADD3 R16, P5, R24, R13, RZ ;  /* 0x0000000d18107210 */ /* 0x001fe20007fbe0ff */
[----:B------:R-:W-:Y:S01]  /*9380*/  IMAD.X R23, R27, 0x1, R6, P0 ;  /* 0x000000011b177824 */ /* 0x000fe200000e0606 */
[----:B------:R-:W-:Y:S01]  /*9390*/  ISETP.GT.AND P0, PT, R11, 0x60, PT ;  /* 0x000000600b00780c */ /* 0x000fe20003f04270 */
[----:B------:R-:W-:Y:S01]  /*93a0*/  IMAD R15, R70, R7, RZ ;  /* 0x00000007460f7224 */ /* 0x000fe200078e02ff */
[-C--:B------:R-:W-:Y:S01]  /*93b0*/  IADD3 R24, P6, R20, R12.reuse, RZ ;  /* 0x0000000c14187210 */ /* 0x080fe20007fde0ff */
[--C-:B------:R-:W-:Y:S01]  /*93c0*/  IMAD.X R17, R25, 0x1, R14.reuse, P5 ;  /* 0x0000000119117824 */ /* 0x100fe200028e060e */
[----:B------:R-:W-:Y:S01]  /*93d0*/  @P4 STG.E desc[UR16][R22.64], R69 ;  /* 0x0000004516004986 */ /* 0x000fe2000c101910 */
[----:B-1----:R-:W-:Y:S01]  /*93e0*/  IADD3 R18, P5, R26, R13, RZ ;  /* 0x0000000d1a127210 */ /* 0x002fe20007fbe0ff */
[-C--:B------:R-:W-:Y:S01]  /*93f0*/  IMAD R121, R121, R7.reuse, RZ ;  /* 0x0000000779797224 */ /* 0x080fe200078e02ff */
[----:B------:R-:W-:Y:S01]  /*9400*/  ISETP.GT.AND P4, PT, R9, RZ, P0 ;  /* 0x000000ff0900720c */ /* 0x000fe20000784270 */
[----:B------:R0:W-:Y:S01]  /*9410*/  @P2 STG.E desc[UR16][R16.64], R15 ;  /* 0x0000000f10002986 */ /* 0x0001e2000c101910 */
[----:B------:R-:W-:Y:S01]  /*9420*/  ISETP.GT.AND P2, PT, R11, 0x61, PT ;  /* 0x000000610b00780c */ /* 0x000fe20003f44270 */
[----:B------:R-:W-:Y:S01]  /*9430*/  IMAD.X R19, R27, 0x1, R14, P5 ;  /* 0x000000011b137824 */ /* 0x000fe200028e060e */
[C---:B------:R-:W-:Y:S01]  /*9440*/  ISETP.GT.AND P0, PT, R9.reuse, 0x8, P0 ;  /* 0x000000080900780c */ /* 0x040fe20000704270 */
[-C--:B--2---:R-:W-:Y:S01]  /*9450*/  IMAD R29, R72, R7.reuse, RZ ;  /* 0x00000007481d7224 */ /* 0x084fe200078e02ff */
[----:B------:R-:W-:Y:S01]  /*9460*/  ISETP.GT.AND P5, PT, R9, RZ, P2 ;  /* 0x000000ff0900720c */ /* 0x000fe200017a4270 */
[--C-:B------:R-:W-:Y:S01]  /*9470*/  IMAD.X R25, R21, 0x1, R6.reuse, P6 ;  /* 0x0000000115197824 */ /* 0x100fe200030e0606 */
[----:B------:R1:W-:Y:S01]  /*9480*/  @P1 STG.E desc[UR16][R18.64], R71 ;  /* 0x0000004712001986 */ /* 0x0003e2000c101910 */
[-C--:B------:R-:W-:Y:S01]  /*9490*/  IADD3 R26, P1, R22, R12.reuse, RZ ;  /* 0x0000000c161a7210 */ /* 0x080fe20007f3e0ff */
[-C--:B------:R-:W-:Y:S01]  /*94a0*/  IMAD R123, R123, R7.reuse, RZ ;  /* 0x000000077b7b7224 */ /* 0x080fe200078e02ff */
[----:B------:R-:W-:Y:S01]  /*94b0*/  ISETP.GT.AND P2, PT, R9, 0x8, P2 ;  /* 0x000000080900780c */ /* 0x000fe20001744270 */
[----:B------:R-:W-:Y:S01]  /*94c0*/  IMAD R125, R125, R7, RZ ;  /* 0x000000077d7d7224 */ /* 0x000fe200078e02ff */
        /* <DEDUP_REMOVED lines=107> */
[----:B--2---:R-:W-:Y:S01]  /*9b80*/  IMAD R29, R92, R7, RZ ;  /* 0x000000075c1d7224 */ /* 0x004fe200078e02ff */
[----:B------:R-:W-:Y:S01]  /*9b90*/  ISETP.GT.AND P5, PT, R9, RZ, P1 ;  /* 0x000000ff0900720c */ /* 0x000fe20000fa4270 */
[----:B------:R-:W-:Y:S01]  /*9ba0*/  IMAD.X R21, R25, 0x1, R6, P6 ;  /* 0x0000000119157824 */ /* 0x000fe200030e0606 */
[----:B------:R1:W-:Y:S01]  /*9bb0*/  @P0 STG.E desc[UR16][R18.64], R91 ;  /* 0x0000005b12000986 */ /* 0x0003e2000c101910 */
[----:B------:R-:W-:-:S02]  /*9bc0*/  IADD3 R22, P0, R26, R12, RZ ;  /* 0x0000000c1a167210 */ /* 0x000fc40007f1e0ff */
[----:B------:R-:W-:Y:S02]  /*9bd0*/  ISETP.GT.AND P1, PT, R9, 0x8, P1 ;  /* 0x000000080900780c */ /* 0x000fe40000f24270 */
[----:B------:R2:W-:Y:S01]  /*9be0*/  @P4 STG.E desc[UR16][R20.64], R29 ;  /* 0x0000001d14004986 */ /* 0x0005e2000c101910 */
[----:B0-----:R-:W-:Y:S01]  /*9bf0*/  IADD3 R16, P4, R24, R13, RZ ;  /* 0x0000000d18107210 */ /* 0x001fe20007f9e0ff */
[----:B------:R-:W-:Y:S01]  /*9c00*/  IMAD.X R23, R27, 0x1, R6, P0 ;  /* 0x000000011b177824 */ /* 0x000fe200000e0606 */
[----:B------:R-:W-:Y:S01]  /*9c10*/  ISETP.GT.AND P0, PT, R11, 0x90, PT ;  /* 0x000000900b00780c */ /* 0x000fe20003f04270 */
[----:B------:R-:W-:Y:S01]  /*9c20*/  IMAD R15, R94, R7, RZ ;  /* 0x000000075e0f7224 */ /* 0x000fe200078e02ff */
[----:B------:R-:W-:Y:S01]  /*9c30*/  IADD3 R24, P6, R20, R12, RZ ;  /* 0x0000000c14187210 */ /* 0x000fe20007fde0ff */
[----:B------:R-:W-:Y:S01]  /*9c40*/  IMAD.X R17, R25, 0x1, R14, P4 ;  /* 0x0000000119117824 */ /* 0x000fe200020e060e */
[----:B------:R-:W-:Y:S01]  /*9c50*/  @P5 STG.E desc[UR16][R22.64], R93 ;  /* 0x0000005d16005986 */ /* 0x000fe2000c101910 */
[----:B-1----:R-:W-:-:S02]  /*9c60*/  IADD3 R18, P5, R26, R13, RZ ;  /* 0x0000000d1a127210 */ /* 0x002fc40007fbe0ff */
        /* <DEDUP_REMOVED lines=9> */
[----:B------:R-:W-:Y:S02]  /*9d00*/  IADD3 R26, P1, R22, R12, RZ ;  /* 0x0000000c161a7210 */ /* 0x000fe40007f3e0ff */
[----:B------:R-:W-:-:S02]  /*9d10*/  ISETP.GT.AND P2, PT, R9, 0x8, P2 ;  /* 0x000000080900780c */ /* 0x000fc40001744270 */
        /* <DEDUP_REMOVED lines=8> */
[----:B-1----:R-:W-:Y:S02]  /*9da0*/  IADD3 R18, P5, R22, R13, RZ ;  /* 0x0000000d16127210 */ /* 0x002fe40007fbe0ff */
        /* <DEDUP_REMOVED lines=196> */
[----:B------:R-:W-:Y:S01]  /*a9f0*/  IADD3 R20, P6, R24, R12, RZ ;  /* 0x0000000c18147210 */ /* 0x000fe20007fde0ff */
[--C-:B------:R-:W-:Y:S01]  /*aa00*/  IMAD.X R17, R21, 0x1, R14.reuse, P4 ;  /* 0x0000000115117824 */ /* 0x100fe200020e060e */
[----:B------:R-:W-:Y:S01]  /*aa10*/  @P5 STG.E desc[UR16][R26.64], R137 ;  /* 0x000000891a005986 */ /* 0x000fe2000c101910 */
[----:B------:R-:W-:Y:S02]  /*aa20*/  ISETP.GT.AND P4, PT, R9, RZ, P2 ;  /* 0x000000ff0900720c */ /* 0x000fe40001784270 */
[----:B-1----:R-:W-:Y:S01]  /*aa30*/  IADD3 R18, P5, R22, R13, RZ ;  /* 0x0000000d16127210 */ /* 0x002fe20007fbe0ff */
[----:B------:R0:W-:Y:S01]  /*aa40*/  @P1 STG.E desc[UR16][R16.64], R15 ;  /* 0x0000000f10001986 */ /* 0x0001e2000c101910 */
[----:B------:R-:W-:Y:S01]  /*aa50*/  ISETP.GT.AND P1, PT, R11, 0xe9, PT ;  /* 0x000000e90b00780c */ /* 0x000fe20003f24270 */
[----:B--2---:R-:W-:Y:S01]  /*aa60*/  IMAD R29, R140, R7, RZ ;  /* 0x000000078c1d7224 */ /* 0x004fe200078e02ff */
[----:B------:R-:W-:Y:S01]  /*aa70*/  ISETP.GT.AND P2, PT, R9, 0x8, P2 ;  /* 0x000000080900780c */ /* 0x000fe20001744270 */
[----:B------:R-:W-:Y:S01]  /*aa80*/  IMAD.X R19, R23, 0x1, R14, P5 ;  /* 0x0000000117137824 */ /* 0x000fe200028e060e */
[----:B------:R-:W-:Y:S01]  /*aa90*/  ISETP.GT.AND P5, PT, R9, RZ, P1 ;  /* 0x000000ff0900720c */ /* 0x000fe20000fa4270 */
[----:B------:R-:W-:Y:S01]  /*aaa0*/  IMAD.X R21, R25, 0x1, R6, P6 ;  /* 0x0000000119157824 */ /* 0x000fe200030e0606 */
[----:B------:R-:W-:-:S02]  /*aab0*/  ISETP.GT.AND P1, PT, R9, 0x8, P1 ;  /* 0x000000080900780c */ /* 0x000fc40000f24270 */
[----:B------:R1:W-:Y:S01]  /*aac0*/  @P0 STG.E desc[UR16][R18.64], R139 ;  /* 0x0000008b12000986 */ /* 0x0003e2000c101910 */
[-C--:B------:R-:W-:Y:S01]  /*aad0*/  IADD3 R22, P0, R26, R12.reuse, RZ ;  /* 0x0000000c1a167210 */ /* 0x080fe20007f1e0ff */
[----:B0-----:R-:W-:Y:S02]  /*aae0*/  IMAD R15, R142, R7, RZ ;  /* 0x000000078e0f7224 */ /* 0x001fe400078e02ff */
[----:B------:R0:W-:Y:S01]  /*aaf0*/  @P4 STG.E desc[UR16][R20.64], R29 ;  /* 0x0000001d14004986 */ /* 0x0001e2000c101910 */
[-C--:B------:R-:W-:Y:S01]  /*ab00*/  IADD3 R16, P4, R24, R13.reuse, RZ ;  /* 0x0000000d18107210 */ /* 0x080fe20007f9e0ff */
[----:B------:R-:W-:Y:S01]  /*ab10*/  IMAD.X R23, R27, 0x1, R6, P0 ;  /* 0x000000011b177824 */ /* 0x000fe200000e0606 */
[----:B------:R-:W-:Y:S02]  /*ab20*/  ISETP.GT.AND P0, PT, R11, 0xf0, PT ;  /* 0x000000f00b00780c */ /* 0x000fe40003f04270 */
[----:B------:R-:W-:Y:S01]  /*ab30*/  IADD3 R24, P6, R20, R12, RZ ;  /* 0x0000000c14187210 */ /* 0x000fe20007fde0ff */
[----:B------:R-:W-:Y:S01]  /*ab40*/  IMAD.X R17, R25, 0x1, R14, P4 ;  /* 0x0000000119117824 */ /* 0x000fe200020e060e */
[----:B------:R-:W-:Y:S01]  /*ab50*/  @P5 STG.E desc[UR16][R22.64], R141 ;  /* 0x0000008d16005986 */ /* 0x000fe2000c101910 */
[----:B-1----:R-:W-:-:S02]  /*ab60*/  IADD3 R18, P5, R26, R13, RZ ;  /* 0x0000000d1a127210 */ /* 0x002fc40007fbe0ff */
[----:B------:R-:W-:Y:S01]  /*ab70*/  ISETP.GT.AND P4, PT, R9, RZ, P0 ;  /* 0x000000ff0900720c */ /* 0x000fe20000784270 */
[----:B------:R1:W-:Y:S01]  /*ab80*/  @P2 STG.E desc[UR16][R16.64], R15 ;  /* 0x0000000f10002986 */ /* 0x0003e2000c101910 */
[----:B------:R-:W-:Y:S01]  /*ab90*/  ISETP.GT.AND P2, PT, R11, 0xf1, PT ;  /* 0x000000f10b00780c */ /* 0x000fe20003f44270 */
[----:B------:R-:W-:Y:S02]  /*aba0*/  IMAD.X R19, R27, 0x1, R14, P5 ;  /* 0x000000011b137824 */ /* 0x000fe400028e060e */
[----:B------:R-:W-:Y:S01]  /*abb0*/  IMAD.X R25, R21, 0x1, R6, P6 ;  /* 0x0000000115197824 */ /* 0x000fe200030e0606 */
[C---:B------:R-:W-:Y:S01]  /*abc0*/  ISETP.GT.AND P5, PT, R9.reuse, RZ, P2 ;  /* 0x000000ff0900720c */ /* 0x040fe200017a4270 */
[----:B0-----:R-:W-:Y:S01]  /*abd0*/  IMAD R29, R144, R7, RZ ;  /* 0x00000007901d7224 */ /* 0x001fe200078e02ff */
[----:B------:R-:W-:Y:S01]  /*abe0*/  ISETP.GT.AND P6, PT, R9, 0x8, P0 ;  /* 0x000000080900780c */ /* 0x000fe200007c4270 */
[----:B------:R0:W-:Y:S01]  /*abf0*/  @P1 STG.E desc[UR16][R18.64], R143 ;  /* 0x0000008f12001986 */ /* 0x0001e2000c101910 */
[----:B------:R-:W-:-:S02]  /*ac00*/  IADD3 R26, P0, R22, R12, RZ ;  /* 0x0000000c161a7210 */ /* 0x000fc40007f1e0ff */
[----:B------:R-:W-:Y:S01]  /*ac10*/  ISETP.GT.AND P2, PT, R9, 0x8, P2 ;  /* 0x000000080900780c */ /* 0x000fe20001744270 */
[----:B------:R2:W-:Y:S01]  /*ac20*/  @P4 STG.E desc[UR16][R24.64], R29 ;  /* 0x0000001d18004986 */ /* 0x0005e2000c101910 */
[----:B-1----:R-:W-:Y:S01]  /*ac30*/  IADD3 R16, P1, R20, R13, RZ ;  /* 0x0000000d14107210 */ /* 0x002fe20007f3e0ff */
[----:B------:R-:W-:Y:S01]  /*ac40*/  IMAD.X R27, R23, 0x1, R6, P0 ;  /* 0x00000001171b7824 */ /* 0x000fe200000e0606 */
[----:B------:R-:W-:Y:S01]  /*ac50*/  ISETP.GT.AND P0, PT, R11, 0xf8, PT ;  /* 0x000000f80b00780c */ /* 0x000fe20003f04270 */
[----:B------:R-:W-:Y:S02]  /*ac60*/  IMAD R15, R146, R7, RZ ;  /* 0x00000007920f7224 */ /* 0x000fe400078e02ff */
[--C-:B------:R-:W-:Y:S01]  /*ac70*/  IMAD.X R17, R21, 0x1, R14.reuse, P1 ;  /* 0x0000000115117824 */ /* 0x100fe200008e060e */
[----:B------:R1:W-:Y:S01]  /*ac80*/  @P5 STG.E desc[UR16][R26.64], R145 ;  /* 0x000000911a005986 */ /* 0x0003e2000c101910 */
[-C--:B0-----:R-:W-:Y:S02]  /*ac90*/  IADD3 R18, P4, R22, R13.reuse, RZ ;  /* 0x0000000d16127210 */ /* 0x081fe40007f9e0ff */
[CC--:B------:R-:W-:Y:S01]  /*aca0*/  IADD3 R20, P5, R24.reuse, R12.reuse, RZ ;  /* 0x0000000c18147210 */ /* 0x0c0fe20007fbe0ff */
[----:B------:R1:W-:Y:S01]  /*acb0*/  @P6 STG.E desc[UR16][R16.64], R15 ;  /* 0x0000000f10006986 */ /* 0x0003e2000c101910 */
[----:B------:R-:W-:Y:S01]  /*acc0*/  ISETP.GT.AND P1, PT, R11, 0xf9, PT ;  /* 0x000000f90b00780c */ /* 0x000fe20003f24270 */
[----:B------:R-:W-:Y:S01]  /*acd0*/  IMAD.X R19, R23, 0x1, R14, P4 ;  /* 0x0000000117137824 */ /* 0x000fe200020e060e */
[----:B--2---:R-:W-:Y:S01]  /*ace0*/  IADD3 R24, P4, R24, R13, RZ ;  /* 0x0000000d18187210 */ /* 0x004fe20007f9e0ff */
[----:B------:R-:W-:Y:S01]  /*acf0*/  IMAD.X R21, R25, 0x1, R6, P5 ;  /* 0x0000000119157824 */ /* 0x000fe200028e0606 */
[----:B------:R-:W-:Y:S01]  /*ad00*/  ISETP.GT.AND P6, PT, R9, RZ, P0 ;  /* 0x000000ff0900720c */ /* 0x000fe200007c4270 */
[-C--:B------:R-:W-:Y:S01]  /*ad10*/  IMAD R11, R150, R7.reuse, RZ ;  /* 0x00000007960b7224 */ /* 0x080fe200078e02ff */
[----:B------:R-:W-:Y:S01]  /*ad20*/  IADD3 R22, P5, R26, R12, RZ ;  /* 0x0000000c1a167210 */ /* 0x000fe20007fbe0ff */
[----:B------:R-:W-:Y:S01]  /*ad30*/  IMAD.X R25, R25, 0x1, R14, P4 ;  /* 0x0000000119197824 */ /* 0x000fe200020e060e */
[C---:B------:R-:W-:Y:S01]  /*ad40*/  ISETP.GT.AND P4, PT, R9.reuse, RZ, P1 ;  /* 0x000000ff0900720c */ /* 0x040fe20000f84270 */
[----:B------:R1:W-:Y:S01]  /*ad50*/  @P2 STG.E desc[UR16][R18.64], R147 ;  /* 0x0000009312002986 */ /* 0x0003e2000c101910 */
[----:B------:R-:W-:Y:S01]  /*ad60*/  ISETP.GT.AND P0, PT, R9, 0x8, P0 ;  /* 0x000000080900780c */ /* 0x000fe20000704270 */
[----:B------:R-:W-:Y:S01]  /*ad70*/  IMAD.X R23, R27, 0x1, R6, P5 ;  /* 0x000000011b177824 */ /* 0x000fe200028e0606 */
[----:B------:R-:W-:Y:S01]  /*ad80*/  ISETP.GT.AND P1, PT, R9, 0x8, P1 ;  /* 0x000000080900780c */ /* 0x000fe20000f24270 */
[----:B------:R-:W-:Y:S01]  /*ad90*/  IMAD R9, R148, R7, RZ ;  /* 0x0000000794097224 */ /* 0x000fe200078e02ff */
[----:B------:R-:W-:-:S04]  /*ada0*/  IADD3 R12, P5, R26, R13, RZ ;  /* 0x0000000d1a0c7210 */ /* 0x000fc80007fbe0ff */
[----:B------:R1:W-:Y:S01]  /*adb0*/  @P6 STG.E desc[UR16][R20.64], R9 ;  /* 0x0000000914006986 */ /* 0x0003e2000c101910 */
[----:B------:R-:W-:-:S03]  /*adc0*/  IMAD.X R13, R27, 0x1, R14, P5 ;  /* 0x000000011b0d7824 */ /* 0x000fc600028e060e */
[----:B------:R1:W-:Y:S04]  /*add0*/  @P4 STG.E desc[UR16][R22.64], R149 ;  /* 0x0000009516004986 */ /* 0x0003e8000c101910 */
[----:B------:R1:W-:Y:S04]  /*ade0*/  @P0 STG.E desc[UR16][R24.64], R11 ;  /* 0x0000000b18000986 */ /* 0x0003e8000c101910 */
[----:B------:R1:W-:Y:S02]  /*adf0*/  @P1 STG.E desc[UR16][R12.64], R151 ;  /* 0x000000970c001986 */ /* 0x0003e4000c101910 */
.L_x_274:
[----:B------:R-:W-:Y:S05]  /*ae00*/  BSYNC B0 ;  /* 0x0000000000007941 */ /* 0x000fea0003800000 */
.L_x_22:
[----:B------:R-:W-:Y:S01]  /*ae10*/  ULDC UR8, c[0x0][0xc] ;  /* 0x0000030000087ab9 */ /* 0x000fe20000000800 */
[----:B------:R-:W-:Y:S01]  /*ae20*/  ULDC UR9, c[0x0][0x10] ;  /* 0x0000040000097ab9 */ /* 0x000fe20000000800 */
[----:B-1----:R-:W1:Y:S01]  /*ae30*/  LDC R9, c[0x0][0x14] ;  /* 0x00000500ff097b82 */ /* 0x002e620000000800 */
[----:B------:R-:W-:Y:S01]  /*ae40*/  UIMAD.WIDE.U32 UR8, UR8, UR9, URZ ;  /* 0x00000009080872a5 */ /* 0x000fe2000f8e003f */
[----:B------:R-:W-:Y:S02]  /*ae50*/  IMAD.MOV.U32 R12, RZ, RZ, -0x1 ;  /* 0xffffffffff0c7424 */ /* 0x000fe400078e00ff */
[----:B------:R-:W-:-:S03]  /*ae60*/  IMAD.MOV.U32 R6, RZ, RZ, -0x1 ;  /* 0xffffffffff067424 */ /* 0x000fc600078e00ff */
[----:B-1----:R-:W-:-:S04]  /*ae70*/  IMAD.WIDE.U32 R2, R9, UR8, R2 ;  /* 0x0000000809027c25 */ /* 0x002fc8000f8e0002 */
[----:B------:R-:W-:Y:S01]  /*ae80*/  IMAD R9, R9, UR9, RZ ;  /* 0x0000000909097c24 */ /* 0x000fe2000f8e02ff */
[----:B------:R-:W-:Y:S02]  /*ae90*/  ULDC.64 UR8, c[0x0][0x750] ;  /* 0x0001d40000087ab9 */ /* 0x000fe40000000a00 */
[----:B------:R-:W-:Y:S01]  /*aea0*/  ISETP.GE.U32.AND P0, PT, R2, UR8, PT ;  /* 0x0000000802007c0c */ /* 0x000fe2000bf06070 */
[--C-:B------:R-:W-:Y:S01]  /*aeb0*/  IMAD.IADD R3, R3, 0x1, R9.reuse ;  /* 0x0000000103037824 */ /* 0x100fe200078e0209 */
[----:B------:R-:W-:-:S04]  /*aec0*/  PRMT R9, RZ, 0x7610, R9 ;  /* 0x00007610ff097816 */ /* 0x000fc80000000009 */
[----:B------:R-:W-:-:S13]  /*aed0*/  ISETP.GE.U32.AND.EX P0, PT, R3, UR9, PT, P0 ;  /* 0x0000000903007c0c */ /* 0x000fda000bf06100 */
[----:B------:R-:W-:Y:S05]  /*aee0*/  @P0 BRA `(.L_x_275) ;  /* 0x0000000400600947 */ /* 0x000fea0003800000 */
[----:B0-----:R-:W0:Y:S01]  /*aef0*/  S2R R18, SR_CTAID.X ;  /* 0x0000000000127919 */ /* 0x001e220000002500 */
[----:B------:R-:W1:Y:S01]  /*af00*/  LDC.64 R16, c[0x0][0x728] ;  /* 0x0001ca00ff107b82 */ /* 0x000e620000000a00 */
[----:B------:R-:W-:Y:S01]  /*af10*/  ULDC UR7, c[0x0][0x150] ;  /* 0x0000540000077ab9 */ /* 0x000fe20000000800 */
[----:B------:R-:W-:Y:S01]  /*af20*/  IMAD.MOV.U32 R14, RZ, RZ, R2 ;  /* 0x000000ffff0e7224 */ /* 0x000fe200078e0002 */
[----:B------:R-:W0:Y:S01]  /*af30*/  S2R R24, SR_CTAID.Y ;  /* 0x0000000000187919 */ /* 0x000e220000002600 */
[----:B------:R-:W-:-:S04]  /*af40*/  IMAD.MOV.U32 R15, RZ, RZ, R3 ;  /* 0x000000ffff0f7224 */ /* 0x000fc800078e0003 */
[----:B------:R-:W2:Y:S08]  /*af50*/  LDC R23, c[0x0][0x144] ;  /* 0x00005100ff177b82 */ /* 0x000eb00000000800 */
[----:B------:R-:W2:Y:S08]  /*af60*/  LDC R6, c[0x0][0x730] ;  /* 0x0001cc00ff067b82 */ /* 0x000eb00000000800 */
[----:B---3--:R-:W3:Y:S01]  /*af70*/  LDC.64 R20, c[0x0][0x720] ;  /* 0x0001c800ff147b82 */ /* 0x008ee20000000a00 */
[----:B-1----:R-:W-:-:S04]  /*af80*/  ISETP.NE.U32.AND P0, PT, R16, RZ, PT ;  /* 0x000000ff1000720c */ /* 0x002fc80003f05070 */
[----:B------:R-:W-:Y:S02]  /*af90*/  ISETP.NE.AND.EX P0, PT, R17, RZ, PT, P0 ;  /* 0x000000ff1100720c */ /* 0x000fe40003f05300 */
[----:B0-----:R-:W-:-:S05]  /*afa0*/  I2FP.F32.U32 R9, R18 ;  /* 0x0000001200097245 */ /* 0x001fca0000201000 */
[----:B------:R-:W-:-:S04]  /*afb0*/  FMUL R9, R9, UR7 ;  /* 0x0000000709097c20 */ /* 0x000fc80008400000 */
[----:B------:R0:W1:Y:S02]  /*afc0*/  F2I.U32.TRUNC.NTZ R22, R9 ;  /* 0x0000000900167305 */ /* 0x000064000020f000 */
[----:B--2---:R-:W-:Y:S05]  /*afd0*/  @!P0 BRA `(.L_x_276) ;  /* 0x0000000000288947 */ /* 0x004fea0003800000 */
[----:B0-----:R-:W0:Y:S02]  /*afe0*/  LDC R9, c[0x0][0x734] ;  /* 0x0001cd00ff097b82 */ /* 0x001e240000000800 */
        /* <DEDUP_REMOVED lines=9> */
.L_x_276:
[----:B------:R-:W2:Y:S01]  /*b080*/  LDC.64 R28, c[0x0][0x740] ;  /* 0x0001d000ff1c7b82 */ /* 0x000ea20000000a00 */
[-CC-:B------:R-:W-:Y:S01]  /*b090*/  SHF.R.U64 R19, R14, R6.reuse, R15.reuse ;  /* 0x000000060e137219 */ /* 0x180fe2000000120f */
[----:B-1----:R-:W-:Y:S01]  /*b0a0*/  IMAD.MOV R22, RZ, RZ, -R22 ;  /* 0x000000ffff167224 */ /* 0x002fe200078e0a16 */
[----:B------:R-:W-:Y:S01]  /*b0b0*/  SHF.R.U32.HI R6, RZ, R6, R15 ;  /* 0x00000006ff067219 */ /* 0x000fe2000001160f */
[----:B------:R-:W-:Y:S01]  /*b0c0*/  ULDC UR7, c[0x0][0x154] ;  /* 0x0000550000077ab9 */ /* 0x000fe20000000800 */
[----:B0-----:R-:W-:Y:S01]  /*b0d0*/  IADD3 R9, P0, RZ, -R19, RZ ;  /* 0x80000013ff097210 */ /* 0x001fe20007f1e0ff */
[----:B------:R-:W-:Y:S02]  /*b0e0*/  IMAD R25, R23, R22, R18 ;  /* 0x0000001617197224 */ /* 0x000fe400078e0212 */
[----:B------:R-:W0:Y:S01]  /*b0f0*/  LDC R12, c[0x0][0x718] ;  /* 0x0001c600ff0c7b82 */ /* 0x000e220000000800 */
[----:B------:R-:W-:Y:S02]  /*b100*/  IMAD.MOV.U32 R13, RZ, RZ, 0x1 ;  /* 0x00000001ff0d7424 */ /* 0x000fe400078e00ff */
[----:B------:R-:W-:-:S04]  /*b110*/  IMAD.X R11, RZ, RZ, ~R6, P0 ;  /* 0x000000ffff0b7224 */ /* 0x000fc800000e0e06 */
[-C--:B---3--:R-:W-:Y:S01]  /*b120*/  IMAD R6, R11, R20.reuse, RZ ;  /* 0x000000140b067224 */ /* 0x088fe200078e02ff */
[----:B------:R-:W1:Y:S01]  /*b130*/  LDC R14, c[0x0][0x708] ;  /* 0x0001c200ff0e7b82 */ /* 0x000e620000000800 */
[----:B------:R-:W-:-:S04]  /*b140*/  IMAD.WIDE.U32 R10, R9, R20, R2 ;  /* 0x00000014090a7225 */ /* 0x000fc800078e0002 */
[----:B------:R-:W-:Y:S01]  /*b150*/  IMAD R9, R9, R21, R6 ;  /* 0x0000001509097224 */ /* 0x000fe200078e0206 */
[----:B------:R-:W-:Y:S02]  /*b160*/  I2FP.F32.U32 R6, R24 ;  /* 0x0000001800067245 */ /* 0x000fe40000201000 */
[----:B----4-:R-:W3:Y:S01]  /*b170*/  LDC R26, c[0x0][0x758] ;  /* 0x0001d600ff1a7b82 */ /* 0x010ee20000000800 */
[----:B------:R-:W-:Y:S01]  /*b180*/  IMAD.IADD R9, R11, 0x1, R9 ;  /* 0x000000010b097824 */ /* 0x000fe200078e0209 */
[----:B--2---:R-:W-:Y:S01]  /*b190*/  ISETP.NE.U32.AND P0, PT, R28, RZ, PT ;  /* 0x000000ff1c00720c */ /* 0x004fe20003f05070 */
[----:B------:R-:W-:Y:S01]  /*b1a0*/  FMUL R6, R6, UR7 ;  /* 0x0000000706067c20 */ /* 0x000fe20008400000 */
[----:B------:R-:W-:Y:S02]  /*b1b0*/  IMAD.MOV.U32 R11, RZ, RZ, -0x1 ;  /* 0xffffffffff0b7424 */ /* 0x000fe400078e00ff */
[----:B------:R-:W-:Y:S01]  /*b1c0*/  ISETP.NE.AND.EX P0, PT, R29, RZ, PT, P0 ;  /* 0x000000ff1d00720c */ /* 0x000fe20003f05300 */
[----:B------:R2:W4:Y:S01]  /*b1d0*/  F2I.U32.TRUNC.NTZ R21, R6 ;  /* 0x0000000600157305 */ /* 0x000522000020f000 */
[----:B------:R-:W2:Y:S01]  /*b1e0*/  LDC R23, c[0x0][0x148] ;  /* 0x00005200ff177b82 */ /* 0x000ea20000000800 */
[----:B0-----:R-:W-:-:S02]  /*b1f0*/  SHF.R.U64 R18, R10, R12, R9 ;  /* 0x0000000c0a127219 */ /* 0x001fc40000001209 */
[----:B------:R-:W-:-:S05]  /*b200*/  SHF.R.U32.HI R9, RZ, R12, R9 ;  /* 0x0000000cff097219 */ /* 0x000fca0000011609 */
[----:B------:R-:W0:Y:S01]  /*b210*/  LDC R22, c[0x0][0x700] ;  /* 0x0001c000ff167b82 */ /* 0x000e220000000800 */
[-CC-:B-1----:R-:W-:Y:S02]  /*b220*/  SHF.R.U64 R16, R18, R14.reuse, R9.reuse ;  /* 0x0000000e12107219 */ /* 0x182fe40000001209 */
[----:B------:R-:W-:-:S05]  /*b230*/  SHF.R.U32.HI R9, RZ, R14, R9 ;  /* 0x0000000eff097219 */ /* 0x000fca0000011609 */
[----:B------:R-:W1:Y:S01]  /*b240*/  LDC R30, c[0x0][0x748] ;  /* 0x0001d200ff1e7b82 */ /* 0x000e620000000800 */
[-C--:B---3--:R-:W-:Y:S02]  /*b250*/  SHF.L.U32 R10, R11, R26.reuse, RZ ;  /* 0x0000001a0b0a7219 */ /* 0x088fe400000006ff */
[-CC-:B------:R-:W-:Y:S02]  /*b260*/  SHF.R.U64 R20, R16, R26.reuse, R9.reuse ;  /* 0x0000001a10147219 */ /* 0x180fe40000001209 */
[----:B------:R-:W-:Y:S02]  /*b270*/  SHF.R.U32.HI R11, RZ, R26, R9 ;  /* 0x0000001aff0b7219 */ /* 0x000fe40000011609 */
[----:B------:R-:W-:Y:S01]  /*b280*/  LOP3.LUT R27, RZ, R10, RZ, 0x33, !PT ;  /* 0x0000000aff1b7212 */ /* 0x000fe200078e33ff */
[----:B------:R-:W3:Y:S01]  /*b290*/  LDC R31, c[0x0][0x738] ;  /* 0x0001ce00ff1f7b82 */ /* 0x000ee20000000800 */
[----:B------:R-:W-:Y:S01]  /*b2a0*/  SHF.L.U32 R26, R13, R26, RZ ;  /* 0x0000001a0d1a7219 */ /* 0x000fe200000006ff */
[----:B------:R-:W-:-:S06]  /*b2b0*/  IMAD.MOV.U32 R10, RZ, RZ, R20 ;  /* 0x000000ffff0a7224 */ /* 0x000fcc00078e0014 */
[----:B------:R-:W0:Y:S01]  /*b2c0*/  LDC R32, c[0x0][0x710] ;  /* 0x0001c400ff207b82 */ /* 0x000e220000000800 */
[----:B----4-:R-:W-:Y:S05]  /*b2d0*/  @!P0 BRA `(.L_x_277) ;  /* 0x0000000000288947 */ /* 0x010fea0003800000 */
[----:B------:R-:W4:Y:S02]  /*b2e0*/  LDC R9, c[0x0][0x74c] ;  /* 0x0001d300ff097b82 */ /* 0x000f240000000800 */
[----:B----4-:R-:W-:-:S05]  /*b2f0*/  IADD3 R9, P0, R20, R9, RZ ;  /* 0x0000000914097210 */ /* 0x010fca0007f1e0ff */
        /* <DEDUP_REMOVED lines=8> */
.L_x_277:
[----:B-12---:R-:W-:Y:S01]  /*b380*/  SHF.R.U64 R6, R10, R30, R11 ;  /* 0x0000001e0a067219 */ /* 0x006fe2000000120b */
[----:B0-----:R-:W-:Y:S01]  /*b390*/  VIADD R13, R22, 0xffffffff ;  /* 0xffffffff160d7836 */ /* 0x001fe20000000000 */
[----:B------:R-:W-:Y:S01]  /*b3a0*/  LOP3.LUT R11, R16, R27, RZ, 0xc0, !PT ;  /* 0x0000001b100b7212 */ /* 0x000fe200078ec0ff */
[----:B------:R-:W-:Y:S02]  /*b3b0*/  IMAD.MOV R21, RZ, RZ, -R21 ;  /* 0x000000ffff157224 */ /* 0x000fe400078e0a15 */
[----:B------:R-:W-:Y:S02]  /*b3c0*/  IMAD.MOV R9, RZ, RZ, -R6 ;  /* 0x000000ffff097224 */ /* 0x000fe400078e0a06 */
[----:B------:R-:W-:Y:S01]  /*b3d0*/  IMAD R10, R26, R6, R11 ;  /* 0x000000061a0a7224 */ /* 0x000fe200078e020b */
[----:B------:R-:W-:Y:S01]  /*b3e0*/  LOP3.LUT R11, R18, R13, RZ, 0xc0, !PT ;  /* 0x0000000d120b7212 */ /* 0x000fe200078ec0ff */
[----:B------:R-:W-:Y:S02]  /*b3f0*/  @P3 IMAD R25, R23, R21, R24 ;  /* 0x0000001517193224 */ /* 0x000fe400078e0218 */
[----:B---3--:R-:W-:-:S02]  /*b400*/  IMAD R6, R9, R31, R20 ;  /* 0x0000001f09067224 */ /* 0x008fc400078e0214 */
[----:B------:R-:W-:Y:S02]  /*b410*/  IMAD R10, R10, R32, R25 ;  /* 0x000000200a0a7224 */ /* 0x000fe400078e0219 */
[----:B------:R-:W-:Y:S02]  /*b420*/  IMAD R11, R6, R22, R11 ;  /* 0x00000016060b7224 */ /* 0x000fe400078e020b */
[----:B------:R-:W-:Y:S02]  /*b430*/  IMAD.MOV.U32 R9, RZ, RZ, 0x1 ;  /* 0x00000001ff097424 */ /* 0x000fe400078e00ff */
[----:B------:R-:W-:Y:S01]  /*b440*/  IMAD.MOV.U32 R6, RZ, RZ, R19 ;  /* 0x000000ffff067224 */ /* 0x000fe200078e0013 */
[----:B------:R-:W-:Y:S02]  /*b450*/  SEL R12, R11, R10, !P3 ;  /* 0x0000000a0b0c7207 */ /* 0x000fe40005800000 */
[----:B------:R-:W-:-:S07]  /*b460*/  SEL R10, R10, R11, !P3 ;  /* 0x0000000b0a0a7207 */ /* 0x000fce0005800000 */
.L_x_275:
[----:B------:R-:W-:-:S13]  /*b470*/  LOP3.LUT P0, RZ, R9, 0xff, RZ, 0xc0, !PT ;  /* 0x000000ff09ff7812 */ /* 0x000fda000780c0ff */
[----:B------:R-:W-:Y:S05]  /*b480*/  @P0 BRA `(.L_x_278) ;  /* 0xffffff5800e80947 */ /* 0x000fea000383ffff */
[----:B------:R-:W-:Y:S05]  /*b490*/  EXIT ;  /* 0x000000000000794d */ /* 0x000fea0003800000 */
.L_x_4:
[----:B0-----:R-:W-:Y:S01]  /*b4a0*/  ULDC.64 UR4, c[0x0][0x750] ;  /* 0x0001d40000047ab9 */ /* 0x001fe20000000a00 */
        /* <DEDUP_REMOVED lines=25> */
.L_x_280:
        /* <DEDUP_REMOVED lines=17> */
[----:B------:R-:W-:-:S03]  /*b750*/  IMAD.MOV.U32 R11, RZ, RZ, 0x1 ;  /* 0x00000001ff0b7424 */ /* 0x000fc600078e00ff */
[-C--:B0-----:R-:W-:Y:S02]  /*b760*/  SHF.R.U64 R14, R10, R22.reuse, R5 ;  /* 0x000000160a0e7219 */ /* 0x081fe40000001205 */
[----:B------:R-:W-:Y:S02]  /*b770*/  I2FP.F32.U32 R10, R7 ;  /* 0x00000007000a7245 */ /* 0x000fe40000201000 */
[----:B------:R-:W0:Y:S01]  /*b780*/  LDC R12, c[0x0][0x758] ;  /* 0x0001d600ff0c7b82 */ /* 0x000e220000000800 */
[----:B-1----:R-:W-:Y:S01]  /*b790*/  ISETP.NE.U32.AND P0, PT, R26, RZ, PT ;  /* 0x000000ff1a00720c */ /* 0x002fe20003f05070 */
[----:B---3--:R-:W-:Y:S02]  /*b7a0*/  IMAD.MOV R9, RZ, RZ, -R13 ;  /* 0x000000ffff097224 */ /* 0x008fe400078e0a0d */
[----:B------:R-:W-:Y:S01]  /*b7b0*/  FMUL R10, R10, UR4 ;  /* 0x000000040a0a7c20 */ /* 0x000fe20008400000 */
[----:B------:R-:W-:Y:S02]  /*b7c0*/  SHF.R.U32.HI R5, RZ, R22, R5 ;  /* 0x00000016ff057219 */ /* 0x000fe40000011605 */
[----:B------:R-:W-:Y:S01]  /*b7d0*/  ISETP.NE.AND.EX P0, PT, R27, RZ, PT, P0 ;  /* 0x000000ff1b00720c */ /* 0x000fe20003f05300 */
[----:B------:R1:W3:Y:S01]  /*b7e0*/  F2I.U32.TRUNC.NTZ R17, R10 ;  /* 0x0000000a00117305 */ /* 0x0002e2000020f000 */
[----:B------:R-:W1:Y:S01]  /*b7f0*/  LDC R24, c[0x0][0x148] ;  /* 0x00005200ff187b82 */ /* 0x000e620000000800 */
[----:B--2---:R-:W-:-:S02]  /*b800*/  IMAD R22, R15, R9, R8 ;  /* 0x000000090f167224 */ /* 0x004fc400078e0208 */
[----:B------:R-:W-:-:S05]  /*b810*/  IMAD.MOV.U32 R9, RZ, RZ, -0x1 ;  /* 0xffffffffff097424 */ /* 0x000fca00078e00ff */
[----:B------:R-:W2:Y:S01]  /*b820*/  LDC R19, c[0x0][0x700] ;  /* 0x0001c000ff137b82 */ /* 0x000ea20000000800 */
[-CC-:B----4-:R-:W-:Y:S02]  /*b830*/  SHF.R.U64 R18, R14, R20.reuse, R5.reuse ;  /* 0x000000140e127219 */ /* 0x190fe40000001205 */
[----:B------:R-:W-:-:S05]  /*b840*/  SHF.R.U32.HI R5, RZ, R20, R5 ;  /* 0x00000014ff057219 */ /* 0x000fca0000011605 */
[----:B------:R-:W4:Y:S01]  /*b850*/  LDC R21, c[0x0][0x748] ;  /* 0x0001d200ff157b82 */ /* 0x000f220000000800 */
[-C--:B0-----:R-:W-:Y:S02]  /*b860*/  SHF.L.U32 R8, R9, R12.reuse, RZ ;  /* 0x0000000c09087219 */ /* 0x081fe400000006ff */
[--C-:B------:R-:W-:Y:S02]  /*b870*/  SHF.R.U64 R20, R18, R12, R5.reuse ;  /* 0x0000000c12147219 */ /* 0x100fe40000001205 */
[----:B------:R-:W-:Y:S02]  /*b880*/  LOP3.LUT R29, RZ, R8, RZ, 0x33, !PT ;  /* 0x00000008ff1d7212 */ /* 0x000fe400078e33ff */
[-C--:B------:R-:W-:Y:S01]  /*b890*/  SHF.R.U32.HI R9, RZ, R12.reuse, R5 ;  /* 0x0000000cff097219 */ /* 0x080fe20000011605 */
[----:B------:R-:W0:Y:S01]  /*b8a0*/  LDC R23, c[0x0][0x738] ;  /* 0x0001ce00ff177b82 */ /* 0x000e220000000800 */
[----:B------:R-:W-:Y:S01]  /*b8b0*/  SHF.L.U32 R25, R11, R12, RZ ;  /* 0x0000000c0b197219 */ /* 0x000fe200000006ff */
[----:B------:R-:W-:-:S06]  /*b8c0*/  IMAD.MOV.U32 R8, RZ, RZ, R20 ;  /* 0x000000ffff087224 */ /* 0x000fcc00078e0014 */
[----:B------:R-:W0:Y:S01]  /*b8d0*/  LDC R28, c[0x0][0x710] ;  /* 0x0001c400ff1c7b82 */ /* 0x000e220000000800 */
[----:B-1-3--:R-:W-:Y:S05]  /*b8e0*/  @!P0 BRA `(.L_x_281) ;  /* 0x0000000000288947 */ /* 0x00afea0003800000 */
[----:B------:R-:W1:Y:S02]  /*b8f0*/  LDC R5, c[0x0][0x74c] ;  /* 0x0001d300ff057b82 */ /* 0x000e640000000800 */
[----:B-1----:R-:W-:-:S05]  /*b900*/  IADD3 R5, P0, R20, R5, RZ ;  /* 0x0000000514057210 */ /* 0x002fca0007f1e0ff */
        /* <DEDUP_REMOVED lines=8> */
.L_x_281:
[----:B----4-:R-:W-:Y:S01]  /*b990*/  SHF.R.U64 R8, R8, R21, R9 ;  /* 0x0000001508087219 */ /* 0x010fe20000001209 */
[----:B--2---:R-:W-:Y:S01]  /*b9a0*/  VIADD R13, R19, 0xffffffff ;  /* 0xffffffff130d7836 */ /* 0x004fe20000000000 */
[----:B------:R-:W-:Y:S01]  /*b9b0*/  LOP3.LUT R5, R18, R29, RZ, 0xc0, !PT ;  /* 0x0000001d12057212 */ /* 0x000fe200078ec0ff */
[----:B------:R-:W-:Y:S02]  /*b9c0*/  IMAD.MOV R17, RZ, RZ, -R17 ;  /* 0x000000ffff117224 */ /* 0x000fe400078e0a11 */
[----:B------:R-:W-:Y:S02]  /*b9d0*/  IMAD.MOV R9, RZ, RZ, -R8 ;  /* 0x000000ffff097224 */ /* 0x000fe400078e0a08 */
[----:B------:R-:W-:Y:S01]  /*b9e0*/  IMAD R11, R25, R8, R5 ;  /* 0x00000008190b7224 */ /* 0x000fe200078e0205 */
[----:B------:R-:W-:Y:S01]  /*b9f0*/  LOP3.LUT R8, R14, R13, RZ, 0xc0, !PT ;  /* 0x0000000d0e087212 */ /* 0x000fe200078ec0ff */
[----:B------:R-:W-:Y:S02]  /*ba00*/  @P3 IMAD R22, R24, R17, R7 ;  /* 0x0000001118163224 */ /* 0x000fe400078e0207 */
[----:B0-----:R-:W-:-:S02]  /*ba10*/  IMAD R5, R9, R23, R20 ;  /* 0x0000001709057224 */ /* 0x001fc400078e0214 */
[----:B------:R-:W-:Y:S02]  /*ba20*/  IMAD R11, R11, R28, R22 ;  /* 0x0000001c0b0b7224 */ /* 0x000fe400078e0216 */
[----:B------:R-:W-:Y:S02]  /*ba30*/  IMAD R8, R5, R19, R8 ;  /* 0x0000001305087224 */ /* 0x000fe400078e0208 */
[----:B------:R-:W-:Y:S02]  /*ba40*/  IMAD.MOV.U32 R7, RZ, RZ, 0x1 ;  /* 0x00000001ff077424 */ /* 0x000fe400078e00ff */
[----:B------:R-:W-:Y:S01]  /*ba50*/  IMAD.MOV.U32 R10, RZ, RZ, R16 ;  /* 0x000000ffff0a7224 */ /* 0x000fe200078e0010 */
[----:B------:R-:W-:Y:S02]  /*ba60*/  SEL R14, R8, R11, !P3 ;  /* 0x0000000b080e7207 */ /* 0x000fe40005800000 */
[----:B------:R-:W-:Y:S02]  /*ba70*/  PRMT R5, R7, 0x7610, R5 ;  /* 0x0000761007057816 */ /* 0x000fe40000000005 */
[----:B------:R-:W-:-:S07]  /*ba80*/  SEL R11, R11, R8, !P3 ;  /* 0x000000080b0b7207 */ /* 0x000fce0005800000 */
.L_x_279:
[----:B------:R-:W-:-:S08]  /*ba90*/  NOP ;  /* 0x0000000000007918 */ /* 0x000fd00000000000 */
[----:B------:R-:W0:-:S00]  /*baa0*/  USETMAXREG.DEALLOC.CTAPOOL 0x28 ;  /* 0x00000028000079c8 */ /* 0x000e0000080e0500 */
[----:B0-----:R-:W-:-:S13]  /*bab0*/  ISETP.NE.AND P0, PT, R6, RZ, PT ;  /* 0x000000ff0600720c */ /* 0x001fda0003f05270 */
[----:B------:R-:W-:Y:S05]  /*bac0*/  @P0 EXIT ;  /* 0x000000000000094d */ /* 0x000fea0003800000 */
[----:B------:R-:W-:Y:S01]  /*bad0*/  LOP3.LUT P0, RZ, R5, 0xff, RZ, 0xc0, !PT ;  /* 0x000000ff05ff7812 */ /* 0x000fe2000780c0ff */
[----:B------:R-:W-:Y:S02]  /*bae0*/  IMAD.MOV.U32 R5, RZ, RZ, 0x1 ;  /* 0x00000001ff057424 */ /* 0x000fe400078e00ff */
[----:B------:R-:W-:-:S10]  /*baf0*/  IMAD.MOV.U32 R13, RZ, RZ, RZ ;  /* 0x000000ffff0d7224 */ /* 0x000fd400078e00ff */
[----:B------:R-:W-:Y:S05]  /*bb00*/  @!P0 BRA `(.L_x_282) ;  /* 0x0000000c00608947 */ /* 0x000fea0003800000 */
[----:B------:R-:W0:Y:S01]  /*bb10*/  LDC R5, c[0x0][0x28c] ;  /* 0x0000a300ff057b82 */ /* 0x000e220000000800 */
[----:B------:R-:W-:Y:S01]  /*bb20*/  ULDC UR5, c[0x0][0x758] ;  /* 0x0001d60000057ab9 */ /* 0x000fe20000000800 */
[----:B------:R-:W-:Y:S01]  /*bb30*/  UMOV UR7, 0xffffffff ;  /* 0xffffffff00077882 */ /* 0x000fe20000000000 */
[----:B------:R-:W-:Y:S01]  /*bb40*/  ULDC UR6, c[0x0][0xc] ;  /* 0x0000030000067ab9 */ /* 0x000fe20000000800 */
[----:B------:R-:W-:Y:S01]  /*bb50*/  USHF.L.U32 UR9, UR7, UR5, URZ ;  /* 0x0000000507097299 */ /* 0x000fe2000800063f */
[C---:B------:R-:W-:Y:S01]  /*bb60*/  LOP3.LUT P2, RZ, R0.reuse, 0x7f, RZ, 0xc0, !PT ;  /* 0x0000007f00ff7812 */ /* 0x040fe2000784c0ff */
[----:B------:R-:W-:Y:S01]  /*bb70*/  UMOV UR8, 0x1 ;  /* 0x0000000100087882 */ /* 0x000fe20000000000 */
[----:B------:R-:W-:Y:S01]  /*bb80*/  ULDC UR7, c[0x0][0x10] ;  /* 0x0000040000077ab9 */ /* 0x000fe20000000800 */
[----:B------:R-:W-:Y:S01]  /*bb90*/  LOP3.LUT P0, RZ, R0, 0x1f, RZ, 0xc0, !PT ;  /* 0x0000001f00ff7812 */ /* 0x000fe2000780c0ff */
[----:B------:R-:W-:Y:S01]  /*bba0*/  UIMAD.WIDE.U32 UR6, UR6, UR7, URZ ;  /* 0x00000007060672a5 */ /* 0x000fe2000f8e003f */
[----:B------:R-:W-:Y:S01]  /*bbb0*/  BSSY B0, `(.L_x_282) ;  /* 0x00000cd000007945 */ /* 0x000fe20003800000 */
[----:B------:R-:W-:Y:S01]  /*bbc0*/  USHF.L.U32 UR5, UR8, UR5, URZ ;  /* 0x0000000508057299 */ /* 0x000fe2000800063f */
[----:B------:R-:W-:Y:S01]  /*bbd0*/  IMAD.MOV.U32 R15, RZ, RZ, 0x1 ;  /* 0x00000001ff0f7424 */ /* 0x000fe200078e00ff */
[----:B------:R-:W-:Y:S01]  /*bbe0*/  LOP3.LUT R16, R4, 0x2, RZ, 0xfc, !PT ;  /* 0x0000000204107812 */ /* 0x000fe200078efcff */
[----:B------:R-:W-:Y:S01]  /*bbf0*/  ULDC UR8, c[0x0][0x14] ;  /* 0x0000050000087ab9 */ /* 0x000fe20000000800 */
[----:B------:R-:W-:Y:S01]  /*bc00*/  PLOP3.LUT P0, PT, P0, P2, PT, 0x8a, 0x0 ;  /* 0x000000000000781c */ /* 0x000fe20000705172 */
[----:B------:R-:W-:Y:S01]  /*bc10*/  UIMAD.WIDE.U32 UR30, UR6, UR8, URZ ;  /* 0x00000008061e72a5 */ /* 0x000fe2000f8e003f */
[----:B------:R-:W-:Y:S01]  /*bc20*/  IMAD.MOV.U32 R13, RZ, RZ, RZ ;  /* 0x000000ffff0d7224 */ /* 0x000fe200078e00ff */
[----:B------:R-:W-:Y:S01]  /*bc30*/  UIMAD UR13, UR7, UR8, URZ ;  /* 0x00000008070d72a4 */ /* 0x000fe2000f8e023f */
[----:B------:R-:W-:Y:S01]  /*bc40*/  ULDC UR4, c[0x0][0x700] ;  /* 0x0001c00000047ab9 */ /* 0x000fe20000000800 */
[----:B------:R-:W-:-:S02]  /*bc50*/  ULOP3.LUT UR21, URZ, UR9, URZ, 0x33, !UPT ;  /* 0x000000093f157292 */ /* 0x000fc4000f8e333f */
[----:B------:R-:W-:Y:S01]  /*bc60*/  UIADD3 UR4, UR4, -0x1, URZ ;  /* 0xffffffff04047890 */ /* 0x000fe2000fffe03f */
[----:B0-----:R-:W-:Y:S01]  /*bc70*/  VIADD R5, R5, 0x3f ;  /* 0x0000003f05057836 */ /* 0x001fe20000000000 */
[----:B------:R-:W-:Y:S01]  /*bc80*/  UIADD3 UR13, UR31, UR13, URZ ;  /* 0x0000000d1f0d7290 */ /* 0x000fe2000fffe03f */
[----:B------:R-:W-:-:S03]  /*bc90*/  ULDC.64 UR32, c[0x0][0x198] ;  /* 0x0000660000207ab9 */ /* 0x000fc60000000a00 */
[----:B------:R-:W-:-:S04]  /*bca0*/  SHF.R.S32.HI R6, RZ, 0x1f, R5 ;  /* 0x0000001fff067819 */ /* 0x000fc80000011405 */
[----:B------:R-:W-:Y:S01]  /*bcb0*/  LEA.HI R6, R6, R5, RZ, 0x6 ;  /* 0x0000000506067211 */ /* 0x000fe200078f30ff */
[----:B------:R-:W-:-:S03]  /*bcc0*/  IMAD.MOV.U32 R5, RZ, RZ, 0x1 ;  /* 0x00000001ff057424 */ /* 0x000fc600078e00ff */
[----:B------:R-:W-:-:S05]  /*bcd0*/  SHF.R.S32.HI R12, RZ, 0x6, R6 ;  /* 0x00000006ff0c7819 */ /* 0x000fca0000011406 */
[----:B------:R-:W-:-:S07]  /*bce0*/  VIADD R0, R12, 0x1 ;  /* 0x000000010c007836 */ /* 0x000fce0000000000 */
.L_x_294:
[----:B------:R-:W-:-:S03]  /*bcf0*/  UMOV UR6, 0xffffffff ;  /* 0xffffffff00067882 */ /* 0x000fc60000000000 */
[----:B------:R-:W-:Y:S05]  /*bd00*/  BRA.DIV UR6, `(.L_x_283) ;  /* 0x0000001206907947 */ /* 0x000fea000b800000 */
[----:B------:R-:W-:-:S13]  /*bd10*/  ELECT P1, URZ, PT ;  /* 0x00000000003f782f */ /* 0x000fda0003820000 */
.L_x_311:
[----:B------:R-:W0:Y:S01]  /*bd20*/  LDC R6, c[0x0][0x28c] ;  /* 0x0000a300ff067b82 */ /* 0x000e220000000800 */
[----:B------:R-:W-:Y:S01]  /*bd30*/  BSSY B1, `(.L_x_284) ;  /* 0x0000044000017945 */ /* 0x000fe20003800000 */
[----:B0-----:R-:W-:-:S13]  /*bd40*/  ISETP.LT.OR P1, PT, R6, 0x1, !P1 ;  /* 0x000000010600780c */ /* 0x001fda0004f21670 */
[----:B------:R-:W-:Y:S05]  /*bd50*/  @P1 BRA `(.L_x_285) ;  /* 0x0000000400041947 */ /* 0x000fea0003800000 */
[----:B------:R-:W-:Y:S01]  /*bd60*/  IMAD.SHL.U32 R17, R11, 0x80, RZ ;  /* 0x000000800b117824 */ /* 0x000fe200078e00ff */
[----:B------:R-:W-:Y:S01]  /*bd70*/  CS2R R20, SRZ ;  /* 0x0000000000147805 */ /* 0x000fe2000001ff00 */
[----:B------:R-:W-:Y:S02]  /*bd80*/  IMAD.SHL.U32 R18, R14, 0x100, RZ ;  /* 0x000001000e127824 */ /* 0x000fe400078e00ff */
[----:B------:R-:W-:Y:S02]  /*bd90*/  IMAD.MOV.U32 R6, RZ, RZ, R0 ;  /* 0x000000ffff067224 */ /* 0x000fe400078e0000 */
[----:B------:R-:W-:Y:S02]  /*bda0*/  IMAD.MOV.U32 R7, RZ, RZ, R5 ;  /* 0x000000ffff077224 */ /* 0x000fe400078e0005 */
[----:B------:R-:W-:Y:S02]  /*bdb0*/  IMAD.MOV.U32 R8, RZ, RZ, R13 ;  /* 0x000000ffff087224 */ /* 0x000fe400078e000d */
[----:B------:R-:W-:-:S07]  /*bdc0*/  IMAD.MOV.U32 R22, RZ, RZ, RZ ;  /* 0x000000ffff167224 */ /* 0x000fce00078e00ff */
.L_x_289:
[----:B------:R-:W0:Y:S01]  /*bdd0*/  S2R R14, SR_CgaCtaId ;  /* 0x00000000000e7919 */ /* 0x000e220000008800 */
[----:B------:R-:W-:Y:S01]  /*bde0*/  MOV R9, 0x400 ;  /* 0x0000040000097802 */ /* 0x000fe20000000f00 */
[----:B------:R-:W1:Y:S03]  /*bdf0*/  @!P2 LDC R11, c[0x0][0x640] ;  /* 0x00019000ff0bab82 */ /* 0x000e660000000800 */
[----:B0-----:R-:W-:Y:S02]  /*be00*/  LEA R19, R14, R9, 0x18 ;  /* 0x000000090e137211 */ /* 0x001fe400078ec0ff */
[----:B------:R-:W-:-:S03]  /*be10*/  SHF.L.U32 R9, R7, 0x1f, RZ ;  /* 0x0000001f07097819 */ /* 0x000fc600000006ff */
[----:B------:R-:W-:-:S04]  /*be20*/  IMAD R14, R8, 0x8, R19 ;  /* 0x00000008080e7824 */ /* 0x000fc800078e0213 */
[----:B------:R-:W0:Y:S02]  /*be30*/  SYNCS.PHASECHK.TRANS64.TRYWAIT P1, [R14+URZ+0x50], R9 ;  /* 0x000050090e0075a7 */ /* 0x000e24000802017f */
[----:B01----:R-:W-:Y:S05]  /*be40*/  @!P1 BRA `(.L_x_286) ;  /* 0x0000001000609947 */ /* 0x003fea0003800000 */
.L_x_312:
[----:B0-----:R-:W-:Y:S01]  /*be50*/  PRMT R9, R16, 0x9910, RZ ;  /* 0x0000991010097816 */ /* 0x001fe200000000ff */
[----:B------:R0:W-:Y:S03]  /*be60*/  @!P2 SYNCS.ARRIVE.TRANS64 RZ, [R14+URZ], R11 ;  /* 0x0000000b0effa9a7 */ /* 0x0001e6000800003f */
[----:B------:R-:W-:-:S13]  /*be70*/  ISETP.NE.AND P1, PT, R9, 0x2, PT ;  /* 0x000000020900780c */ /* 0x000fda0003f25270 */
[----:B0-----:R-:W-:Y:S05]  /*be80*/  @P1 BRA `(.L_x_287) ;  /* 0x0000000000041947 */ /* 0x001fea0003800000 */
[----:B------:R-:W-:Y:S01]  /*be90*/  BPT.TRAP 0x1 ;  /* 0x000000040000795c */ /* 0x000fe20000300000 */
.L_x_287:
[----:B------:R-:W-:Y:S05]  /*bea0*/  @P0 BRA `(.L_x_288) ;  /* 0x0000000000040947 */ /* 0x000fea0003800000 */
[----:B------:R-:W-:Y:S01]  /*beb0*/  BPT.TRAP 0x1 ;  /* 0x000000040000795c */ /* 0x000fe20000300000 */
.L_x_288:
[--C-:B------:R-:W-:Y:S01]  /*bec0*/  IMAD R9, R8, 0x1000, R19.reuse ;  /* 0x0000100008097824 */ /* 0x100fe200078e0213 */
[----:B------:R-:W-:Y:S01]  /*bed0*/  R2UR UR25, R14 ;  /* 0x000000000e1972ca */ /* 0x000fe200000e0000 */
[----:B------:R-:W-:Y:S01]  /*bee0*/  VIADD R6, R6, 0xffffffff ;  /* 0xffffffff06067836 */ /* 0x000fe20000000000 */
[----:B------:R-:W-:Y:S01]  /*bef0*/  R2UR UR28, R10 ;  /* 0x000000000a1c72ca */ /* 0x000fe200000e0000 */
[----:B------:R-:W-:Y:S01]  /*bf00*/  UIADD3 UR6, UP0, UR32, 0xf0, URZ ;  /* 0x000000f020067890 */ /* 0x000fe2000ff1e03f */
[----:B------:R-:W-:Y:S01]  /*bf10*/  R2UR UR24, R9 ;  /* 0x00000000091872ca */ /* 0x000fe200000e0000 */
[C-C-:B------:R-:W-:Y:S01]  /*bf20*/  IMAD R9, R8.reuse, 0x400, R19.reuse ;  /* 0x0000040008097824 */ /* 0x140fe200078e0213 */
[----:B------:R-:W-:Y:S01]  /*bf30*/  R2UR UR27, R17 ;  /* 0x00000000111b72ca */ /* 0x000fe200000e0000 */
[----:B------:R-:W-:Y:S01]  /*bf40*/  IMAD R19, R8, 0x4000, R19 ;  /* 0x0000400008137824 */ /* 0x000fe200078e0213 */
[----:B------:R-:W-:Y:S01]  /*bf50*/  R2UR UR26, R21 ;  /* 0x00000000151a72ca */ /* 0x000fe200000e0000 */
[----:B------:R-:W-:Y:S01]  /*bf60*/  UIADD3 UR14, UP1, UR32, 0x1f0, URZ ;  /* 0x000001f0200e7890 */ /* 0x000fe2000ff3e03f */
[----:B------:R-:W-:Y:S01]  /*bf70*/  R2UR UR16, R9 ;  /* 0x00000000091072ca */ /* 0x000fe200000e0000 */
[----:B------:R-:W-:Y:S01]  /*bf80*/  UIADD3 UR34, UP2, UR32, 0x2f0, URZ ;  /* 0x000002f020227890 */ /* 0x000fe2000ff5e03f */
[----:B------:R-:W-:Y:S01]  /*bf90*/  R2UR UR8, R19 ;  /* 0x00000000130872ca */ /* 0x000fe200000e0000 */
[----:B------:R-:W-:Y:S01]  /*bfa0*/  UIADD3.X UR7, URZ, UR33, URZ, UP0, !UPT ;  /* 0x000000213f077290 */ /* 0x000fe200087fe43f */
[----:B------:R-:W-:Y:S01]  /*bfb0*/  R2UR UR19, R22 ;  /* 0x00000000161372ca */ /* 0x000fe200000e0000 */
[----:B------:R-:W-:Y:S01]  /*bfc0*/  UIADD3.X UR15, URZ, UR33, URZ, UP1, !UPT ;  /* 0x000000213f0f7290 */ /* 0x000fe20008ffe43f */
[----:B------:R-:W-:Y:S01]  /*bfd0*/  R2UR UR10, R20 ;  /* 0x00000000140a72ca */ /* 0x000fe200000e0000 */
[----:B------:R-:W-:Y:S01]  /*bfe0*/  UIADD3 UR24, UR24, 0x180, URZ ;  /* 0x0000018018187890 */ /* 0x000fe2000fffe03f */
[----:B------:R-:W-:Y:S01]  /*bff0*/  R2UR UR11, R18 ;  /* 0x00000000120b72ca */ /* 0x000fe200000e0000 */
[----:B------:R-:W-:Y:S01]  /*c000*/  VIADD R8, R8, 0x1 ;  /* 0x0000000108087836 */ /* 0x000fe20000000000 */
[----:B------:R-:W-:Y:S01]  /*c010*/  ISETP.GT.AND P4, PT, R6, 0x1, PT ;  /* 0x000000010600780c */ /* 0x000fe20003f84270 */
[----:B------:R-:W-:Y:S01]  /*c020*/  UIADD3.X UR35, URZ, UR33, URZ, UP2, !UPT ;  /* 0x000000213f237290 */ /* 0x000fe200097fe43f */
[----:B------:R-:W-:Y:S01]  /*c030*/  VIADD R22, R22, 0x1 ;  /* 0x0000000116167836 */ /* 0x000fe20000000000 */
[----:B------:R-:W-:Y:S01]  /*c040*/  UIADD3 UR16, UR16, 0x32180, URZ ;  /* 0x0003218010107890 */ /* 0x000fe2000fffe03f */
[----:B------:R-:W-:Y:S01]  /*c050*/  ISETP.NE.AND P1, PT, R8, 0xa, PT ;  /* 0x0000000a0800780c */ /* 0x000fe20003f25270 */
[----:B------:R-:W-:Y:S01]  /*c060*/  UIADD3 UR8, UR8, 0xa180, URZ ;  /* 0x0000a18008087890 */ /* 0x000fe2000fffe03f */
[----:B------:R-:W-:Y:S01]  /*c070*/  VIADD R21, R21, 0x20 ;  /* 0x0000002015157836 */ /* 0x000fe20000000000 */
[----:B------:R-:W-:Y:S01]  /*c080*/  UMOV UR22, 0x0 ;  /* 0x0000000000167882 */ /* 0x000fe20000000000 */
[----:B------:R-:W-:Y:S01]  /*c090*/  UMOV UR23, 0x10000000 ;  /* 0x1000000000177882 */ /* 0x000fe20000000000 */
[----:B------:R-:W-:Y:S01]  /*c0a0*/  UMOV UR17, UR25 ;  /* 0x0000001900117c82 */ /* 0x000fe20008000000 */
[----:B------:R-:W-:Y:S01]  /*c0b0*/  UMOV UR20, UR28 ;  /* 0x0000001c00147c82 */ /* 0x000fe20008000000 */
[----:B------:R-:W-:Y:S01]  /*c0c0*/  UMOV UR18, UR27 ;  /* 0x0000001b00127c82 */ /* 0x000fe20008000000 */
[----:B------:R0:W-:Y:S01]  /*c0d0*/  UTMALDG.3D [UR24], [UR6], desc[UR22] ;  /* 0x00001618060075b4 */ /* 0x0001e20008011000 */
[----:B------:R-:W-:Y:S01]  /*c0e0*/  UMOV UR9, UR25 ;  /* 0x0000001900097c82 */ /* 0x000fe20008000000 */
[----:B------:R-:W-:Y:S01]  /*c0f0*/  UMOV UR12, UR28 ;  /* 0x0000001c000c7c82 */ /* 0x000fe20008000000 */
[----:B------:R-:W-:Y:S01]  /*c100*/  SEL R14, RZ, 0x1, P1 ;  /* 0x00000001ff0e7807 */ /* 0x000fe20000800000 */
[----:B------:R-:W-:Y:S01]  /*c110*/  VIADD R20, R20, 0x40 ;  /* 0x0000004014147836 */ /* 0x000fe20000000000 */
[----:B------:R-:W-:-:S02]  /*c120*/  SEL R8, R8, RZ, P1 ;  /* 0x000000ff08087207 */ /* 0x000fc40000800000 */
[----:B------:R-:W-:Y:S01]  /*c130*/  LOP3.LUT R7, R7, R14, RZ, 0x3c, !PT ;  /* 0x0000000e07077212 */ /* 0x000fe200078e3cff */
[----:B------:R0:W-:Y:S01]  /*c140*/  UTMALDG.3D [UR16], [UR14], desc[UR22] ;  /* 0x000016100e0075b4 */ /* 0x0001e20008011000 */
[----:B------:R0:W-:Y:S02]  /*c150*/  UTMALDG.3D [UR8], [UR34], desc[UR22] ;  /* 0x00001608220075b4 */ /* 0x0001e40008011000 */
[----:B0-----:R-:W-:Y:S05]  /*c160*/  @P4 BRA `(.L_x_289) ;  /* 0xfffffffc00184947 */ /* 0x001fea000383ffff */
.L_x_285:
[----:B------:R-:W-:Y:S05]  /*c170*/  BSYNC B1 ;  /* 0x0000000000017941 */ /* 0x000fea0003800000 */
.L_x_284:
[----:B------:R-:W-:Y:S01]  /*c180*/  LOP3.LUT P4, RZ, R15, 0xff, RZ, 0xc0, !PT ;  /* 0x000000ff0fff7812 */ /* 0x000fe2000788c0ff */
[----:B------:R-:W-:Y:S01]  /*c190*/  IMAD.IADD R13, R12, 0x1, R13 ;  /* 0x000000010c0d7824 */ /* 0x000fe200078e020d */
[----:B------:R-:W-:Y:S01]  /*c1a0*/  IADD3 R2, P5, R2, UR30, RZ ;  /* 0x0000001e02027c10 */ /* 0x000fe2000ffbe0ff */
[----:B------:R-:W-:Y:S01]  /*c1b0*/  ULDC.64 UR6, c[0x0][0x750] ;  /* 0x0001d40000067ab9 */ /* 0x000fe20000000a00 */
[----:B------:R-:W-:Y:S01]  /*c1c0*/  BSSY B1, `(.L_x_290) ;  /* 0x0000069000017945 */ /* 0x000fe20003800000 */
[----:B------:R-:W-:Y:S01]  /*c1d0*/  IMAD.MOV.U32 R11, RZ, RZ, -0x1 ;  /* 0xffffffffff0b7424 */ /* 0x000fe200078e00ff */
[----:B------:R-:W-:Y:S01]  /*c1e0*/  ISETP.GT.U32.AND P1, PT, R13, 0x9, PT ;  /* 0x000000090d00780c */ /* 0x000fe20003f24070 */
[----:B------:R-:W-:Y:S01]  /*c1f0*/  IMAD.MOV.U32 R14, RZ, RZ, -0x1 ;  /* 0xffffffffff0e7424 */ /* 0x000fe200078e00ff */
[----:B------:R-:W-:Y:S01]  /*c200*/  IADD3.X R3, R3, UR13, RZ, P5, !PT ;  /* 0x0000000d03037c10 */ /* 0x000fe2000affe4ff */
[----:B------:R-:W-:Y:S01]  /*c210*/  IMAD.MOV.U32 R10, RZ, RZ, -0x1 ;  /* 0xffffffffff0a7424 */ /* 0x000fe200078e00ff */
[----:B------:R-:W-:-:S02]  /*c220*/  ISETP.LT.U32.AND P1, PT, R12, 0xa, P1 ;  /* 0x0000000a0c00780c */ /* 0x000fc40000f21070 */
[----:B------:R-:W-:Y:S01]  /*c230*/  PRMT R15, RZ, 0x7610, R15 ;  /* 0x00007610ff0f7816 */ /* 0x000fe2000000000f */
[----:B------:R-:W0:Y:S01]  /*c240*/  @P4 S2R R7, SR_CgaCtaId ;  /* 0x0000000000074919 */ /* 0x000e220000008800 */
[----:B------:R-:W-:-:S04]  /*c250*/  @P4 MOV R6, 0x400 ;  /* 0x0000040000064802 */ /* 0x000fc80000000f00 */
[----:B0-----:R-:W-:Y:S01]  /*c260*/  @P4 LEA R8, R7, R6, 0x18 ;  /* 0x0000000607084211 */ /* 0x001fe200078ec0ff */
[----:B------:R-:W-:Y:S01]  /*c270*/  IMAD.WIDE.U32 R6, R13, -0x33333333, RZ ;  /* 0xcccccccd0d067825 */ /* 0x000fe200078e00ff */
[----:B------:R-:W-:Y:S02]  /*c280*/  SEL R6, RZ, 0x1, !P1 ;  /* 0x00000001ff067807 */ /* 0x000fe40004800000 */
[----:B------:R-:W-:Y:S01]  /*c290*/  ISETP.GE.U32.AND P1, PT, R2, UR6, PT ;  /* 0x0000000602007c0c */ /* 0x000fe2000bf26070 */
[----:B------:R0:W-:Y:S01]  /*c2a0*/  @P4 SYNCS.ARRIVE.TRANS64.A1T0 RZ, [R8+URZ+0xb8], RZ ;  /* 0x0000b8ff08ff49a7 */ /* 0x0001e2000810003f */
[----:B------:R-:W-:Y:S02]  /*c2b0*/  ISETP.GE.U32.AND P4, PT, R12, 0xa, PT ;  /* 0x0000000a0c00780c */ /* 0x000fe40003f86070 */
[----:B------:R-:W-:Y:S02]  /*c2c0*/  ISETP.GE.U32.AND.EX P1, PT, R3, UR7, PT, P1 ;  /* 0x0000000703007c0c */ /* 0x000fe4000bf26110 */
[----:B------:R-:W-:-:S02]  /*c2d0*/  LOP3.LUT R5, R5, R6, RZ, 0x3c, !PT ;  /* 0x0000000605057212 */ /* 0x000fc400078e3cff */
[----:B------:R-:W-:Y:S02]  /*c2e0*/  PRMT R6, RZ, 0x7610, R6 ;  /* 0x00007610ff067816 */ /* 0x000fe40000000006 */
[----:B0-----:R-:W-:-:S05]  /*c2f0*/  SHF.R.U32.HI R8, RZ, 0x3, R7 ;  /* 0x00000003ff087819 */ /* 0x001fca0000011607 */
[----:B------:R-:W-:Y:S01]  /*c300*/  IMAD R13, R8, -0xa, R13 ;  /* 0xfffffff6080d7824 */ /* 0x000fe200078e020d */
[----:B------:R-:W-:Y:S01]  /*c310*/  @P4 LOP3.LUT R5, R5, 0x1, R8, 0x78, !PT ;  /* 0x0000000105054812 */ /* 0x000fe200078e7808 */
[----:B------:R-:W-:Y:S06]  /*c320*/  @P1 BRA `(.L_x_291) ;  /* 0x0000000400481947 */ /* 0x000fec0003800000 */
[----:B------:R-:W-:Y:S01]  /*c330*/  ULDC.64 UR6, c[0x0][0x728] ;  /* 0x0001ca0000067ab9 */ /* 0x000fe20000000a00 */
[----:B------:R-:W0:Y:S01]  /*c340*/  S2R R17, SR_CTAID.X ;  /* 0x0000000000117919 */ /* 0x000e220000002500 */
[----:B------:R-:W-:Y:S01]  /*c350*/  ISETP.NE.U32.AND P1, PT, RZ, UR6, PT ;  /* 0x00000006ff007c0c */ /* 0x000fe2000bf25070 */
[----:B------:R-:W-:Y:S01]  /*c360*/  ULDC UR9, c[0x0][0x730] ;  /* 0x0001cc0000097ab9 */ /* 0x000fe20000000800 */
[----:B------:R-:W-:Y:S01]  /*c370*/  IMAD.MOV.U32 R6, RZ, RZ, R2 ;  /* 0x000000ffff067224 */ /* 0x000fe200078e0002 */
[----:B------:R-:W1:Y:S01]  /*c380*/  S2R R14, SR_CTAID.Y ;  /* 0x00000000000e7919 */ /* 0x000e620000002600 */
[----:B------:R-:W-:Y:S01]  /*c390*/  ISETP.NE.AND.EX P1, PT, RZ, UR7, PT, P1 ;  /* 0x00000007ff007c0c */ /* 0x000fe2000bf25310 */
[----:B------:R-:W-:-:S12]  /*c3a0*/  IMAD.MOV.U32 R7, RZ, RZ, R3 ;  /* 0x000000ffff077224 */ /* 0x000fd800078e0003 */
[----:B------:R-:W-:Y:S05]  /*c3b0*/  @!P1 BRA `(.L_x_292) ;  /* 0x0000000000289947 */ /* 0x000fea0003800000 */
[----:B------:R-:W-:Y:S02]  /*c3c0*/  ULDC UR8, c[0x0][0x734] ;  /* 0x0001cd0000087ab9 */ /* 0x000fe40000000800 */
[----:B------:R-:W-:-:S05]  /*c3d0*/  IADD3 R11, P1, R2, UR8, RZ ;  /* 0x00000008020b7c10 */ /* 0x000fca000ff3e0ff */
[----:B------:R-:W-:-:S04]  /*c3e0*/  IMAD.X R19, RZ, RZ, R3, P1 ;  /* 0x000000ffff137224 */ /* 0x000fc800008e0603 */
[----:B------:R-:W-:-:S04]  /*c3f0*/  IMAD.WIDE.U32 R8, R19, UR6, RZ ;  /* 0x0000000613087c25 */ /* 0x000fc8000f8e00ff */
[----:B------:R-:W-:-:S04]  /*c400*/  IMAD.WIDE.U32 R8, P1, R11, UR7, R8 ;  /* 0x000000070b087c25 */ /* 0x000fc8000f820008 */
[----:B------:R-:W-:-:S04]  /*c410*/  IMAD.WIDE.U32 R10, R11, UR6, RZ ;  /* 0x000000060b0a7c25 */ /* 0x000fc8000f8e00ff */
[----:B------:R-:W-:Y:S01]  /*c420*/  IMAD.X R7, RZ, RZ, RZ, P1 ;  /* 0x000000ffff077224 */ /* 0x000fe200008e06ff */
[----:B------:R-:W-:Y:S01]  /*c430*/  IADD3 RZ, P1, R11, R8, RZ ;  /* 0x000000080bff7210 */ /* 0x000fe20007f3e0ff */
[----:B------:R-:W-:-:S04]  /*c440*/  IMAD.MOV.U32 R6, RZ, RZ, R9 ;  /* 0x000000ffff067224 */ /* 0x000fc800078e0009 */
[----:B------:R-:W-:-:S08]  /*c450*/  IMAD.WIDE.U32.X R6, R19, UR7, R6, P1 ;  /* 0x0000000713067c25 */ /* 0x000fd000088e0406 */
.L_x_292:
[--C-:B------:R-:W-:Y:S01]  /*c460*/  SHF.R.U64 R10, R6, UR9, R7.reuse ;  /* 0x00000009060a7c19 */ /* 0x100fe20008001207 */
[----:B------:R-:W-:Y:S01]  /*c470*/  ULDC.64 UR6, c[0x0][0x720] ;  /* 0x0001c80000067ab9 */ /* 0x000fe20000000a00 */
[----:B------:R-:W-:Y:S01]  /*c480*/  SHF.R.U32.HI R6, RZ, UR9, R7 ;  /* 0x00000009ff067c19 */ /* 0x000fe20008011607 */
[----:B------:R-:W2:Y:S01]  /*c490*/  LDC R22, c[0x0][0x144] ;  /* 0x00005100ff167b82 */ /* 0x000ea20000000800 */
[----:B------:R-:W-:Y:S01]  /*c4a0*/  IADD3 R9, P1, RZ, -R10, RZ ;  /* 0x8000000aff097210 */ /* 0x000fe20007f3e0ff */
[----:B------:R-:W-:Y:S01]  /*c4b0*/  ULDC.64 UR10, c[0x0][0x740] ;  /* 0x0001d000000a7ab9 */ /* 0x000fe20000000a00 */
[----:B0-----:R-:W-:Y:S01]  /*c4c0*/  I2FP.F32.U32 R11, R17 ;  /* 0x00000011000b7245 */ /* 0x001fe20000201000 */
[----:B------:R-:W-:Y:S02]  /*c4d0*/  ULDC UR8, c[0x0][0x708] ;  /* 0x0001c20000087ab9 */ /* 0x000fe40000000800 */
[----:B------:R-:W-:Y:S01]  /*c4e0*/  IMAD.X R6, RZ, RZ, ~R6, P1 ;  /* 0x000000ffff067224 */ /* 0x000fe200008e0e06 */
[----:B------:R-:W-:Y:S01]  /*c4f0*/  ISETP.NE.U32.AND P1, PT, RZ, UR10, PT ;  /* 0x0000000aff007c0c */ /* 0x000fe2000bf25070 */
[----:B------:R-:W0:Y:S02]  /*c500*/  LDC R19, c[0x0][0x148] ;  /* 0x00005200ff137b82 */ /* 0x000e240000000800 */
[----:B------:R-:W-:Y:S01]  /*c510*/  IMAD R8, R6, UR6, RZ ;  /* 0x0000000606087c24 */ /* 0x000fe2000f8e02ff */
[----:B------:R-:W-:Y:S01]  /*c520*/  ISETP.NE.AND.EX P1, PT, RZ, UR11, PT, P1 ;  /* 0x0000000bff007c0c */ /* 0x000fe2000bf25310 */
[----:B------:R-:W-:Y:S01]  /*c530*/  IMAD.WIDE.U32 R6, R9, UR6, R2 ;  /* 0x0000000609067c25 */ /* 0x000fe2000f8e0002 */
[----:B------:R-:W-:-:S03]  /*c540*/  ULDC UR6, c[0x0][0x150] ;  /* 0x0000540000067ab9 */ /* 0x000fc60000000800 */
[----:B------:R-:W-:Y:S02]  /*c550*/  IMAD R9, R9, UR7, R8 ;  /* 0x0000000709097c24 */ /* 0x000fe4000f8e0208 */
[----:B------:R-:W-:Y:S01]  /*c560*/  FMUL R8, R11, UR6 ;  /* 0x000000060b087c20 */ /* 0x000fe20008400000 */
[----:B------:R-:W-:Y:S01]  /*c570*/  ULDC UR6, c[0x0][0x718] ;  /* 0x0001c60000067ab9 */ /* 0x000fe20000000800 */
[----:B------:R-:W-:Y:S01]  /*c580*/  ULDC UR7, c[0x0][0x154] ;  /* 0x0000550000077ab9 */ /* 0x000fe20000000800 */
[----:B------:R-:W-:-:S03]  /*c590*/  IMAD.IADD R7, R7, 0x1, R9 ;  /* 0x0000000107077824 */ /* 0x000fc600078e0209 */
[----:B------:R-:W3:Y:S02]  /*c5a0*/  F2I.U32.TRUNC.NTZ R8, R8 ;  /* 0x0000000800087305 */ /* 0x000ee4000020f000 */
[----:B------:R-:W-:Y:S02]  /*c5b0*/  SHF.R.U64 R11, R6, UR6, R7 ;  /* 0x00000006060b7c19 */ /* 0x000fe40008001207 */
[----:B-1----:R-:W-:-:S05]  /*c5c0*/  I2FP.F32.U32 R6, R14 ;  /* 0x0000000e00067245 */ /* 0x002fca0000201000 */
[----:B------:R-:W-:Y:S01]  /*c5d0*/  FMUL R21, R6, UR7 ;  /* 0x0000000706157c20 */ /* 0x000fe20008400000 */
[----:B------:R-:W-:Y:S01]  /*c5e0*/  SHF.R.U32.HI R6, RZ, UR6, R7 ;  /* 0x00000006ff067c19 */ /* 0x000fe20008011607 */
[----:B------:R-:W-:-:S03]  /*c5f0*/  ULDC UR6, c[0x0][0x758] ;  /* 0x0001d60000067ab9 */ /* 0x000fc60000000800 */
[--C-:B------:R-:W-:Y:S01]  /*c600*/  SHF.R.U64 R20, R11, UR8, R6.reuse ;  /* 0x000000080b147c19 */ /* 0x100fe20008001206 */
[----:B------:R-:W1:Y:S01]  /*c610*/  F2I.U32.TRUNC.NTZ R21, R21 ;  /* 0x0000001500157305 */ /* 0x000e62000020f000 */
[----:B------:R-:W-:Y:S01]  /*c620*/  SHF.R.U32.HI R7, RZ, UR8, R6 ;  /* 0x00000008ff077c19 */ /* 0x000fe20008011606 */
[----:B---3--:R-:W-:-:S03]  /*c630*/  IMAD.MOV R8, RZ, RZ, -R8 ;  /* 0x000000ffff087224 */ /* 0x008fc600078e0a08 */
[----:B------:R-:W-:Y:S01]  /*c640*/  SHF.R.U64 R18, R20, UR6, R7 ;  /* 0x0000000614127c19 */ /* 0x000fe20008001207 */
[----:B--2---:R-:W-:Y:S01]  /*c650*/  IMAD R17, R22, R8, R17 ;  /* 0x0000000816117224 */ /* 0x004fe200078e0211 */
[----:B------:R-:W-:-:S03]  /*c660*/  SHF.R.U32.HI R23, RZ, UR6, R7 ;  /* 0x00000006ff177c19 */ /* 0x000fc60008011607 */
[----:B------:R-:W-:Y:S02]  /*c670*/  IMAD.MOV.U32 R6, RZ, RZ, R18 ;  /* 0x000000ffff067224 */ /* 0x000fe400078e0012 */
[----:B------:R-:W-:Y:S01]  /*c680*/  IMAD.MOV.U32 R7, RZ, RZ, R23 ;  /* 0x000000ffff077224 */ /* 0x000fe200078e0017 */
[----:B-1----:R-:W-:Y:S06]  /*c690*/  @!P1 BRA `(.L_x_293) ;  /* 0x0000000000289947 */ /* 0x002fec0003800000 */
[----:B------:R-:W-:Y:S02]  /*c6a0*/  ULDC UR6, c[0x0][0x74c] ;  /* 0x0001d30000067ab9 */ /* 0x000fe40000000800 */
[----:B------:R-:W-:-:S05]  /*c6b0*/  IADD3 R7, P1, R18, UR6, RZ ;  /* 0x0000000612077c10 */ /* 0x000fca000ff3e0ff */
[----:B------:R-:W-:-:S04]  /*c6c0*/  IMAD.X R23, RZ, RZ, R23, P1 ;  /* 0x000000ffff177224 */ /* 0x000fc800008e0617 */
[----:B------:R-:W-:-:S04]  /*c6d0*/  IMAD.WIDE.U32 R8, R23, UR10, RZ ;  /* 0x0000000a17087c25 */ /* 0x000fc8000f8e00ff */
[----:B------:R-:W-:-:S04]  /*c6e0*/  IMAD.WIDE.U32 R8, P1, R7, UR11, R8 ;  /* 0x0000000b07087c25 */ /* 0x000fc8000f820008 */
[----:B------:R-:W-:-:S04]  /*c6f0*/  IMAD.WIDE.U32 R6, R7, UR10, RZ ;  /* 0x0000000a07067c25 */ /* 0x000fc8000f8e00ff */
[----:B------:R-:W-:Y:S01]  /*c700*/  IMAD.MOV.U32 R6, RZ, RZ, R9 ;  /* 0x000000ffff067224 */ /* 0x000fe200078e0009 */
[----:B------:R-:W-:Y:S01]  /*c710*/  IADD3 RZ, P4, R7, R8, RZ ;  /* 0x0000000807ff7210 */ /* 0x000fe20007f9e0ff */
[----:B------:R-:W-:-:S04]  /*c720*/  IMAD.X R7, RZ, RZ, RZ, P1 ;  /* 0x000000ffff077224 */ /* 0x000fc800008e06ff */
[----:B------:R-:W-:-:S08]  /*c730*/  IMAD.WIDE.U32.X R6, R23, UR11, R6, P4 ;  /* 0x0000000b17067c25 */ /* 0x000fd0000a0e0406 */
.L_x_293:
[----:B------:R-:W-:Y:S01]  /*c740*/  ULDC UR6, c[0x0][0x748] ;  /* 0x0001d20000067ab9 */ /* 0x000fe20000000800 */
[----:B------:R-:W-:Y:S01]  /*c750*/  LOP3.LUT R20, R20, UR21, RZ, 0xc0, !PT ;  /* 0x0000001514147c12 */ /* 0x000fe2000f8ec0ff */
[----:B------:R-:W-:Y:S01]  /*c760*/  IMAD.MOV R21, RZ, RZ, -R21 ;  /* 0x000000ffff157224 */ /* 0x000fe200078e0a15 */
[----:B------:R-:W-:Y:S01]  /*c770*/  SHF.R.U64 R7, R6, UR6, R7 ;  /* 0x0000000606077c19 */ /* 0x000fe20008001207 */
[----:B------:R-:W-:Y:S01]  /*c780*/  ULDC UR6, c[0x0][0x738] ;  /* 0x0001ce0000067ab9 */ /* 0x000fe20000000800 */
[----:B------:R-:W-:Y:S01]  /*c790*/  LOP3.LUT R11, R11, UR4, RZ, 0xc0, !PT ;  /* 0x000000040b0b7c12 */ /* 0x000fe2000f8ec0ff */
[----:B0-----:R-:W-:Y:S01]  /*c7a0*/  @P3 IMAD R17, R19, R21, R14 ;  /* 0x0000001513113224 */ /* 0x001fe200078e020e */
[----:B------:R-:W-:Y:S01]  /*c7b0*/  ULDC UR7, c[0x0][0x710] ;  /* 0x0001c40000077ab9 */ /* 0x000fe20000000800 */
[----:B------:R-:W-:Y:S02]  /*c7c0*/  IMAD.MOV R9, RZ, RZ, -R7 ;  /* 0x000000ffff097224 */ /* 0x000fe400078e0a07 */
[----:B------:R-:W-:-:S02]  /*c7d0*/  IMAD R20, R7, UR5, R20 ;  /* 0x0000000507147c24 */ /* 0x000fc4000f8e0214 */
[----:B------:R-:W-:Y:S01]  /*c7e0*/  IMAD R18, R9, UR6, R18 ;  /* 0x0000000609127c24 */ /* 0x000fe2000f8e0212 */
[----:B------:R-:W-:Y:S01]  /*c7f0*/  ULDC UR6, c[0x0][0x700] ;  /* 0x0001c00000067ab9 */ /* 0x000fe20000000800 */
[----:B------:R-:W-:Y:S02]  /*c800*/  IMAD R17, R20, UR7, R17 ;  /* 0x0000000714117c24 */ /* 0x000fe4000f8e0211 */
[----:B------:R-:W-:Y:S02]  /*c810*/  IMAD R18, R18, UR6, R11 ;  /* 0x0000000612127c24 */ /* 0x000fe4000f8e020b */
[----:B------:R-:W-:-:S03]  /*c820*/  IMAD.MOV.U32 R6, RZ, RZ, 0x1 ;  /* 0x00000001ff067424 */ /* 0x000fc600078e00ff */
[----:B------:R-:W-:Y:S02]  /*c830*/  SEL R14, R18, R17, !P3 ;  /* 0x00000011120e7207 */ /* 0x000fe40005800000 */
[----:B------:R-:W-:-:S07]  /*c840*/  SEL R11, R17, R18, !P3 ;  /* 0x00000012110b7207 */ /* 0x000fce0005800000 */
.L_x_291:
[----:B------:R-:W-:Y:S05]  /*c850*/  BSYNC B1 ;  /* 0x0000000000017941 */ /* 0x000fea0003800000 */
.L_x_290:
[----:B------:R-:W-:-:S13]  /*c860*/  LOP3.LUT P1, RZ, R6, 0xff, RZ, 0xc0, !PT ;  /* 0x000000ff06ff7812 */ /* 0x000fda000782c0ff */
[----:B------:R-:W-:Y:S05]  /*c870*/  @P1 BRA `(.L_x_294) ;  /* 0xfffffff4001c1947 */ /* 0x000fea000383ffff */
[----:B------:R-:W-:Y:S05]  /*c880*/  BSYNC B0 ;  /* 0x0000000000007941 */ /* 0x000fea0003800000 */
.L_x_282:
[----:B------:R-:W-:-:S03]  /*c890*/  UMOV UR6, 0xffffffff ;  /* 0xffffffff00067882 */ /* 0x000fc60000000000 */
[----:B------:R-:W-:Y:S05]  /*c8a0*/  BRA.DIV UR6, `(.L_x_295) ;  /* 0x0000000606dc7947 */ /* 0x000fea000b800000 */
[----:B------:R-:W-:-:S13]  /*c8b0*/  ELECT P0, URZ, PT ;  /* 0x00000000003f782f */ /* 0x000fda0003800000 */
.L_x_315:
[----:B------:R-:W-:Y:S04]  /*c8c0*/  BSSY B0, `(.L_x_296) ;  /* 0x0000061000007945 */ /* 0x000fe80003800000 */
[----:B------:R-:W-:Y:S05]  /*c8d0*/  @!P0 BRA `(.L_x_297) ;  /* 0x00000004007c8947 */ /* 0x000fea0003800000 */
[----:B------:R-:W-:-:S04]  /*c8e0*/  LOP3.LUT R4, R4, 0x2, RZ, 0xfc, !PT ;  /* 0x0000000204047812 */ /* 0x000fc800078efcff */
[----:B------:R-:W-:-:S13]  /*c8f0*/  ISETP.NE.AND P0, PT, R4, 0x3, PT ;  /* 0x000000030400780c */ /* 0x000fda0003f05270 */
[----:B------:R-:W-:Y:S05]  /*c900*/  @!P0 BRA `(.L_x_298) ;  /* 0x0000000000048947 */ /* 0x000fea0003800000 */
[----:B------:R-:W-:Y:S01]  /*c910*/  BPT.TRAP 0x1 ;  /* 0x000000040000795c */ /* 0x000fe20000300000 */
.L_x_298:
[----:B------:R-:W0:Y:S01]  /*c920*/  S2R R3, SR_CgaCtaId ;  /* 0x0000000000037919 */ /* 0x000e220000008800 */
[----:B------:R-:W-:-:S04]  /*c930*/  MOV R0, 0x400 ;  /* 0x0000040000007802 */ /* 0x000fc80000000f00 */
[----:B0-----:R-:W-:Y:S02]  /*c940*/  LEA R0, R3, R0, 0x18 ;  /* 0x0000000003007211 */ /* 0x001fe400078ec0ff */
[----:B------:R-:W-:-:S03]  /*c950*/  SHF.L.U32 R3, R5, 0x1f, RZ ;  /* 0x0000001f05037819 */ /* 0x000fc600000006ff */
[----:B------:R-:W-:-:S04]  /*c960*/  VIADD R0, R0, 0x50 ;  /* 0x0000005000007836 */ /* 0x000fc80000000000 */
[C---:B------:R-:W-:Y:S02]  /*c970*/  IMAD R6, R13.reuse, 0x8, R0 ;  /* 0x000000080d067824 */ /* 0x040fe400078e0200 */
[----:B------:R-:W-:Y:S02]  /*c980*/  VIADD R13, R13, 0x1 ;  /* 0x000000010d0d7836 */ /* 0x000fe40000000000 */
[----:B------:R-:W0:Y:S03]  /*c990*/  SYNCS.PHASECHK.TRANS64.TRYWAIT P0, [R6+URZ], R3 ;  /* 0x00000003060075a7 */ /* 0x000e26000800017f */
[----:B------:R-:W-:-:S04]  /*c9a0*/  ISETP.NE.AND P1, PT, R13, 0xa, PT ;  /* 0x0000000a0d00780c */ /* 0x000fc80003f25270 */
[----:B------:R-:W-:Y:S02]  /*c9b0*/  SEL R2, RZ, 0x1, P1 ;  /* 0x00000001ff027807 */ /* 0x000fe40000800000 */
[----:B------:R-:W-:Y:S02]  /*c9c0*/  SEL R13, R13, RZ, P1 ;  /* 0x000000ff0d0d7207 */ /* 0x000fe40000800000 */
[----:B------:R-:W-:-:S03]  /*c9d0*/  LOP3.LUT R8, R5, R2, RZ, 0x3c, !PT ;  /* 0x0000000205087212 */ /* 0x000fc600078e3cff */
[----:B------:R-:W-:Y:S01]  /*c9e0*/  IMAD R7, R13, 0x8, R0 ;  /* 0x000000080d077824 */ /* 0x000fe200078e0200 */
[----:B------:R-:W-:Y:S01]  /*c9f0*/  SHF.L.U32 R4, R8, 0x1f, RZ ;  /* 0x0000001f08047819 */ /* 0x000fe200000006ff */
[----:B0-----:R-:W-:Y:S06]  /*ca00*/  @!P0 BRA `(.L_x_299) ;  /* 0x0000000400a88947 */ /* 0x001fec0003800000 */
.L_x_316:
[----:B------:R-:W1:Y:S01]  /*ca10*/  SYNCS.PHASECHK.TRANS64.TRYWAIT P0, [R7+URZ], R4 ;  /* 0x00000004070075a7 */ /* 0x000e62000800017f */
[----:B------:R-:W-:-:S05]  /*ca20*/  VIADD R2, R13, 0x1 ;  /* 0x000000010d027836 */ /* 0x000fca0000000000 */
[----:B------:R-:W-:-:S04]  /*ca30*/  ISETP.NE.AND P1, PT, R2, 0xa, PT ;  /* 0x0000000a0200780c */ /* 0x000fc80003f25270 */
[----:B0-----:R-:W-:Y:S02]  /*ca40*/  SEL R3, RZ, 0x1, P1 ;  /* 0x00000001ff037807 */ /* 0x001fe40000800000 */
[----:B------:R-:W-:Y:S02]  /*ca50*/  SEL R9, R2, RZ, P1 ;  /* 0x000000ff02097207 */ /* 0x000fe40000800000 */
[----:B------:R-:W-:-:S03]  /*ca60*/  LOP3.LUT R8, R8, R3, RZ, 0x3c, !PT ;  /* 0x0000000308087212 */ /* 0x000fc600078e3cff */
[----:B------:R-:W-:Y:S01]  /*ca70*/  IMAD R6, R9, 0x8, R0 ;  /* 0x0000000809067824 */ /* 0x000fe200078e0200 */
[----:B------:R-:W-:Y:S01]  /*ca80*/  SHF.L.U32 R5, R8, 0x1f, RZ ;  /* 0x0000001f08057819 */ /* 0x000fe200000006ff */
[----:B-1----:R-:W-:Y:S06]  /*ca90*/  @!P0 BRA `(.L_x_300) ;  /* 0x0000000400988947 */ /* 0x002fec0003800000 */
.L_x_317:
[----:B------:R-:W1:Y:S01]  /*caa0*/  SYNCS.PHASECHK.TRANS64.TRYWAIT P0, [R6+URZ], R5 ;  /* 0x00000005060075a7 */ /* 0x000e62000800017f */
[----:B------:R-:W-:-:S05]  /*cab0*/  VIADD R2, R9, 0x1 ;  /* 0x0000000109027836 */ /* 0x000fca0000000000 */
[----:B------:R-:W-:-:S04]  /*cac0*/  ISETP.NE.AND P1, PT, R2, 0xa, PT ;  /* 0x0000000a0200780c */ /* 0x000fc80003f25270 */
[----:B------:R-:W-:Y:S02]  /*cad0*/  SEL R3, RZ, 0x1, P1 ;  /* 0x00000001ff037807 */ /* 0x000fe40000800000 */
[----:B0-----:R-:W-:Y:S02]  /*cae0*/  SEL R7, R2, RZ, P1 ;  /* 0x000000ff02077207 */ /* 0x001fe40000800000 */
[----:B------:R-:W-:-:S03]  /*caf0*/  LOP3.LUT R8, R8, R3, RZ, 0x3c, !PT ;  /* 0x0000000308087212 */ /* 0x000fc600078e3cff */
[----:B------:R-:W-:Y:S01]  /*cb00*/  IMAD R9, R7, 0x8, R0 ;  /* 0x0000000807097824 */ /* 0x000fe200078e0200 */
[----:B------:R-:W-:Y:S01]  /*cb10*/  SHF.L.U32 R4, R8, 0x1f, RZ ;  /* 0x0000001f08047819 */ /* 0x000fe200000006ff */
[----:B-1----:R-:W-:Y:S06]  /*cb20*/  @!P0 BRA `(.L_x_301) ;  /* 0x0000000400888947 */ /* 0x002fec0003800000 */
.L_x_318:
[----:B------:R-:W1:Y:S01]  /*cb30*/  SYNCS.PHASECHK.TRANS64.TRYWAIT P0, [R9+URZ], R4 ;  /* 0x00000004090075a7 */ /* 0x000e62000800017f */
[----:B------:R-:W-:-:S05]  /*cb40*/  VIADD R2, R7, 0x1 ;  /* 0x0000000107027836 */ /* 0x000fca0000000000 */
[----:B------:R-:W-:-:S04]  /*cb50*/  ISETP.NE.AND P1, PT, R2, 0xa, PT ;  /* 0x0000000a0200780c */ /* 0x000fc80003f25270 */
[----:B------:R-:W-:Y:S02]  /*cb60*/  SEL R3, RZ, 0x1, P1 ;  /* 0x00000001ff037807 */ /* 0x000fe40000800000 */
[----:B------:R-:W-:Y:S02]  /*cb70*/  SEL R7, R2, RZ, P1 ;  /* 0x000000ff02077207 */ /* 0x000fe40000800000 */
[----:B------:R-:W-:-:S03]  /*cb80*/  LOP3.LUT R8, R8, R3, RZ, 0x3c, !PT ;  /* 0x0000000308087212 */ /* 0x000fc600078e3cff */
[----:B0-----:R-:W-:Y:S01]  /*cb90*/  IMAD R6, R7, 0x8, R0 ;  /* 0x0000000807067824 */ /* 0x001fe200078e0200 */
[----:B------:R-:W-:Y:S01]  /*cba0*/  SHF.L.U32 R5, R8, 0x1f, RZ ;  /* 0x0000001f08057819 */ /* 0x000fe200000006ff */
[----:B-1----:R-:W-:Y:S06]  /*cbb0*/  @!P0 BRA `(.L_x_302) ;  /* 0x0000000400788947 */ /* 0x002fec0003800000 */
.L_x_319:
        /* <DEDUP_REMOVED lines=9> */
.L_x_320:
        /* <DEDUP_REMOVED lines=9> */
.L_x_321:
        /* <DEDUP_REMOVED lines=9> */
.L_x_322:
        /* <DEDUP_REMOVED lines=9> */
.L_x_323:
[----:B------:R-:W1:Y:S01]  /*ce00*/  SYNCS.PHASECHK.TRANS64.TRYWAIT P0, [R6+URZ], R5 ;  /* 0x00000005060075a7 */ /* 0x000e62000800017f */
[----:B------:R-:W-:-:S05]  /*ce10*/  VIADD R2, R7, 0x1 ;  /* 0x0000000107027836 */ /* 0x000fca0000000000 */
[----:B------:R-:W-:-:S04]  /*ce20*/  ISETP.NE.AND P1, PT, R2, 0xa, PT ;  /* 0x0000000a0200780c */ /* 0x000fc80003f25270 */
[----:B0-----:R-:W-:Y:S02]  /*ce30*/  SEL R4, RZ, 0x1, P1 ;  /* 0x00000001ff047807 */ /* 0x001fe40000800000 */
[----:B------:R-:W-:Y:S02]  /*ce40*/  SEL R3, R2, RZ, P1 ;  /* 0x000000ff02037207 */ /* 0x000fe40000800000 */
[----:B------:R-:W-:Y:S01]  /*ce50*/  LOP3.LUT R4, R11, R4, RZ, 0x3c, !PT ;  /* 0x000000040b047212 */ /* 0x000fe200078e3cff */
[----:B-1----:R-:W-:Y:S06]  /*ce60*/  @!P0 BRA `(.L_x_307) ;  /* 0x0000000400308947 */ /* 0x002fec0003800000 */
.L_x_324:
[----:B------:R-:W-:Y:S01]  /*ce70*/  IMAD R3, R3, 0x8, R0 ;  /* 0x0000000803037824 */ /* 0x000fe200078e0200 */
[----:B------:R-:W-:-:S07]  /*ce80*/  SHF.L.U32 R0, R4, 0x1f, RZ ;  /* 0x0000001f04007819 */ /* 0x000fce00000006ff */
.L_x_308:
[----:B-1----:R1:W2:Y:S02]  /*ce90*/  SYNCS.PHASECHK.TRANS64.TRYWAIT P0, [R3+URZ], R0 ;  /* 0x00000000030075a7 */ /* 0x0022a4000800017f */
[----:B--2---:R-:W-:Y:S05]  /*cea0*/  @!P0 NANOSLEEP.SYNCS 0x989680 ;  /* 0x009896800000895d */ /* 0x004fea0003900000 */
[----:B------:R-:W2:Y:S02]  /*ceb0*/  @!P0 SYNCS.PHASECHK.TRANS64 P0, [R3+URZ], R0 ;  /* 0x00000000030085a7 */ /* 0x000ea4000800007f */
[----:B--2---:R-:W-:Y:S05]  /*cec0*/  @!P0 BRA `(.L_x_308) ;  /* 0xfffffffc00f08947 */ /* 0x004fea000383ffff */
.L_x_297:
[----:B------:R-:W-:Y:S05]  /*ced0*/  BSYNC B0 ;  /* 0x0000000000007941 */ /* 0x000fea0003800000 */
.L_x_296:
[----:B------:R-:W-:Y:S05]  /*cee0*/  EXIT ;  /* 0x000000000000794d */ /* 0x000fea0003800000 */
.L_x_18:
[----:B-1----:R-:W-:-:S04]  /*cef0*/  IMAD.U32 R14, RZ, RZ, UR8 ;  /* 0x00000008ff0e7e24 */ /* 0x002fc8000f8e00ff */
[----:B------:R1:W4:Y:S03]  /*cf00*/  SYNCS.PHASECHK.TRANS64.TRYWAIT P0, [R14+URZ], R13 ;  /* 0x0000000d0e0075a7 */ /* 0x000326000800017f */
[----:B----4-:R-:W-:Y:S05]  /*cf10*/  @!P0 NANOSLEEP.SYNCS 0x989680 ;  /* 0x009896800000895d */ /* 0x010fea0003900000 */
[----:B------:R-:W4:Y:S02]  /*cf20*/  @!P0 SYNCS.PHASECHK.TRANS64 P0, [R14+URZ], R13 ;  /* 0x0000000d0e0085a7 */ /* 0x000f24000800007f */
[----:B----4-:R-:W-:Y:S05]  /*cf30*/  @!P0 BRA `(.L_x_18) ;  /* 0xfffffffc00ec8947 */ /* 0x010fea000383ffff */
[----:B------:R-:W-:Y:S05]  /*cf40*/  BRA `(.L_x_17) ;  /* 0xffffff4400d47947 */ /* 0x000fea000383ffff */
.L_x_283:
[----:B------:R-:W-:Y:S01]  /*cf50*/  BSSY B1, `(.L_x_309) ;  /* 0x0000006000017945 */ /* 0x000fe20003800000 */
[----:B------:R-:W-:-:S07]  /*cf60*/  IMAD.MOV.U32 R6, RZ, RZ, -0x1 ;  /* 0xffffffffff067424 */ /* 0x000fce00078e00ff */
[----:B------:R-:W-:Y:S05]  /*cf70*/  WARPSYNC.COLLECTIVE R6, `(.L_x_310) ;  /* 0x00000000060c7348 */ /* 0x000fea0003c00000 */
[----:B------:R-:W-:Y:S02]  /*cf80*/  ELECT P1, UR62, PT ;  /* 0x00000000003e782f */ /* 0x000fe40003820000 */
[----:B------:R-:W-:Y:S01]  /*cf90*/  MOV R6, UR62 ;  /* 0x0000003e00067c02 */ /* 0x000fe20008000f00 */
[----:B------:R-:W-:Y:S10]  /*cfa0*/  ENDCOLLECTIVE ;  /* 0x000000000000791b */ /* 0x000ff40003800000 */
.L_x_310:
[----:B------:R-:W-:Y:S05]  /*cfb0*/  BSYNC B1 ;  /* 0x0000000000017941 */ /* 0x000fea0003800000 */
.L_x_309:
[----:B------:R-:W-:Y:S05]  /*cfc0*/  BRA `(.L_x_311) ;  /* 0xffffffec00547947 */ /* 0x000fea000383ffff */
.L_x_286:
[----:B0-----:R0:W1:Y:S02]  /*cfd0*/  SYNCS.PHASECHK.TRANS64.TRYWAIT P1, [R14+URZ+0x50], R9 ;  /* 0x000050090e0075a7 */ /* 0x001064000802017f */
[----:B-1----:R-:W-:Y:S05]  /*cfe0*/  @!P1 NANOSLEEP.SYNCS 0x989680 ;  /* 0x009896800000995d */ /* 0x002fea0003900000 */
[----:B------:R-:W1:Y:S02]  /*cff0*/  @!P1 SYNCS.PHASECHK.TRANS64 P1, [R14+URZ+0x50], R9 ;  /* 0x000050090e0095a7 */ /* 0x000e64000802007f */
[----:B-1----:R-:W-:Y:S05]  /*d000*/  @!P1 BRA `(.L_x_286) ;  /* 0xfffffffc00f09947 */ /* 0x002fea000383ffff */
[----:B------:R-:W-:Y:S05]  /*d010*/  BRA `(.L_x_312) ;  /* 0xffffffec008c7947 */ /* 0x000fea000383ffff */
.L_x_295:
[----:B------:R-:W-:Y:S01]  /*d020*/  BSSY B0, `(.L_x_313) ;  /* 0x0000006000007945 */ /* 0x000fe20003800000 */
[----:B------:R-:W-:-:S07]  /*d030*/  IMAD.MOV.U32 R6, RZ, RZ, -0x1 ;  /* 0xffffffffff067424 */ /* 0x000fce00078e00ff */
[----:B------:R-:W-:Y:S05]  /*d040*/  WARPSYNC.COLLECTIVE R6, `(.L_x_314) ;  /* 0x00000000060c7348 */ /* 0x000fea0003c00000 */
[----:B------:R-:W-:Y:S02]  /*d050*/  ELECT P1, UR62, PT ;  /* 0x00000000003e782f */ /* 0x000fe40003820000 */
[----:B------:R-:W-:Y:S01]  /*d060*/  MOV R6, UR62 ;  /* 0x0000003e00067c02 */ /* 0x000fe20008000f00 */
[----:B------:R-:W-:Y:S10]  /*d070*/  ENDCOLLECTIVE ;  /* 0x000000000000791b */ /* 0x000ff40003800000 */
.L_x_314:
[----:B------:R-:W-:Y:S05]  /*d080*/  BSYNC B0 ;  /* 0x0000000000007941 */ /* 0x000fea0003800000 */
.L_x_313:
[----:B------:R-:W-:Y:S01]  /*d090*/  PLOP3.LUT P0, PT, P1, PT, PT, 0x80, 0x0 ;  /* 0x000000000000781c */ /* 0x000fe20000f0f070 */
[----:B------:R-:W-:-:S12]  /*d0a0*/  BRA `(.L_x_315) ;  /* 0xfffffff800047947 */ /* 0x000fd8000383ffff */
.L_x_299:
[----:B0-----:R0:W1:Y:S02]  /*d0b0*/  SYNCS.PHASECHK.TRANS64.TRYWAIT P0, [R6+URZ], R3 ;  /* 0x00000003060075a7 */ /* 0x001064000800017f */
[----:B-1----:R-:W-:Y:S05]  /*d0c0*/  @!P0 NANOSLEEP.SYNCS 0x989680 ;  /* 0x009896800000895d */ /* 0x002fea0003900000 */
[----:B------:R-:W1:Y:S02]  /*d0d0*/  @!P0 SYNCS.PHASECHK.TRANS64 P0, [R6+URZ], R3 ;  /* 0x00000003060085a7 */ /* 0x000e64000800007f */
[----:B-1----:R-:W-:Y:S05]  /*d0e0*/  @!P0 BRA `(.L_x_299) ;  /* 0xfffffffc00f08947 */ /* 0x002fea000383ffff */
[----:B------:R-:W-:Y:S05]  /*d0f0*/  BRA `(.L_x_316) ;  /* 0xfffffff800447947 */ /* 0x000fea000383ffff */
.L_x_300:
[----:B0-----:R0:W1:Y:S02]  /*d100*/  SYNCS.PHASECHK.TRANS64.TRYWAIT P0, [R7+URZ], R4 ;  /* 0x00000004070075a7 */ /* 0x001064000800017f */
[----:B-1----:R-:W-:Y:S05]  /*d110*/  @!P0 NANOSLEEP.SYNCS 0x989680 ;  /* 0x009896800000895d */ /* 0x002fea0003900000 */
[----:B------:R-:W1:Y:S02]  /*d120*/  @!P0 SYNCS.PHASECHK.TRANS64 P0, [R7+URZ], R4 ;  /* 0x00000004070085a7 */ /* 0x000e64000800007f */
[----:B-1----:R-:W-:Y:S05]  /*d130*/  @!P0 BRA `(.L_x_300) ;  /* 0xfffffffc00f08947 */ /* 0x002fea000383ffff */
[----:B------:R-:W-:Y:S05]  /*d140*/  BRA `(.L_x_317) ;  /* 0xfffffff800547947 */ /* 0x000fea000383ffff */
.L_x_301:
[----:B0-----:R0:W1:Y:S02]  /*d150*/  SYNCS.PHASECHK.TRANS64.TRYWAIT P0, [R6+URZ], R5 ;  /* 0x00000005060075a7 */ /* 0x001064000800017f */
[----:B-1----:R-:W-:Y:S05]  /*d160*/  @!P0 NANOSLEEP.SYNCS 0x989680 ;  /* 0x009896800000895d */ /* 0x002fea0003900000 */
[----:B------:R-:W1:Y:S02]  /*d170*/  @!P0 SYNCS.PHASECHK.TRANS64 P0, [R6+URZ], R5 ;  /* 0x00000005060085a7 */ /* 0x000e64000800007f */
[----:B-1----:R-:W-:Y:S05]  /*d180*/  @!P0 BRA `(.L_x_301) ;  /* 0xfffffffc00f08947 */ /* 0x002fea000383ffff */
[----:B------:R-:W-:Y:S05]  /*d190*/  BRA `(.L_x_318) ;  /* 0xfffffff800647947 */ /* 0x000fea000383ffff */
.L_x_302:
[----:B0-----:R0:W1:Y:S02]  /*d1a0*/  SYNCS.PHASECHK.TRANS64.TRYWAIT P0, [R9+URZ], R4 ;  /* 0x00000004090075a7 */ /* 0x001064000800017f */
[----:B-1----:R-:W-:Y:S05]  /*d1b0*/  @!P0 NANOSLEEP.SYNCS 0x989680 ;  /* 0x009896800000895d */ /* 0x002fea0003900000 */
[----:B------:R-:W1:Y:S02]  /*d1c0*/  @!P0 SYNCS.PHASECHK.TRANS64 P0, [R9+URZ], R4 ;  /* 0x00000004090085a7 */ /* 0x000e64000800007f */
[----:B-1----:R-:W-:Y:S05]  /*d1d0*/  @!P0 BRA `(.L_x_302) ;  /* 0xfffffffc00f08947 */ /* 0x002fea000383ffff */
[----:B------:R-:W-:Y:S05]  /*d1e0*/  BRA `(.L_x_319) ;  /* 0xfffffff800747947 */ /* 0x000fea000383ffff */
.L_x_303:
[----:B0-----:R0:W1:Y:S02]  /*d1f0*/  SYNCS.PHASECHK.TRANS64.TRYWAIT P0, [R6+URZ], R5 ;  /* 0x00000005060075a7 */ /* 0x001064000800017f */
[----:B-1----:R-:W-:Y:S05]  /*d200*/  @!P0 NANOSLEEP.SYNCS 0x989680 ;  /* 0x009896800000895d */ /* 0x002fea0003900000 */
[----:B------:R-:W1:Y:S02]  /*d210*/  @!P0 SYNCS.PHASECHK.TRANS64 P0, [R6+URZ], R5 ;  /* 0x00000005060085a7 */ /* 0x000e64000800007f */
[----:B-1----:R-:W-:Y:S05]  /*d220*/  @!P0 BRA `(.L_x_303) ;  /* 0xfffffffc00f08947 */ /* 0x002fea000383ffff */
[----:B------:R-:W-:Y:S05]  /*d230*/  BRA `(.L_x_320) ;  /* 0xfffffff800847947 */ /* 0x000fea000383ffff */
.L_x_304:
[----:B0-----:R0:W1:Y:S02]  /*d240*/  SYNCS.PHASECHK.TRANS64.TRYWAIT P0, [R9+URZ], R4 ;  /* 0x00000004090075a7 */ /* 0x001064000800017f */
[----:B-1----:R-:W-:Y:S05]  /*d250*/  @!P0 NANOSLEEP.SYNCS 0x989680 ;  /* 0x009896800000895d */ /* 0x002fea0003900000 */
[----:B------:R-:W1:Y:S02]  /*d260*/  @!P0 SYNCS.PHASECHK.TRANS64 P0, [R9+URZ], R4 ;  /* 0x00000004090085a7 */ /* 0x000e64000800007f */
[----:B-1----:R-:W-:Y:S05]  /*d270*/  @!P0 BRA `(.L_x_304) ;  /* 0xfffffffc00f08947 */ /* 0x002fea000383ffff */
[----:B------:R-:W-:Y:S05]  /*d280*/  BRA `(.L_x_321) ;  /* 0xfffffff800947947 */ /* 0x000fea000383ffff */
.L_x_305:
[----:B0-----:R0:W1:Y:S02]  /*d290*/  SYNCS.PHASECHK.TRANS64.TRYWAIT P0, [R6+URZ], R5 ;  /* 0x00000005060075a7 */ /* 0x001064000800017f */
[----:B-1----:R-:W-:Y:S05]  /*d2a0*/  @!P0 NANOSLEEP.SYNCS 0x989680 ;  /* 0x009896800000895d */ /* 0x002fea0003900000 */
[----:B------:R-:W1:Y:S02]  /*d2b0*/  @!P0 SYNCS.PHASECHK.TRANS64 P0, [R6+URZ], R5 ;  /* 0x00000005060085a7 */ /* 0x000e64000800007f */
[----:B-1----:R-:W-:Y:S05]  /*d2c0*/  @!P0 BRA `(.L_x_305) ;  /* 0xfffffffc00f08947 */ /* 0x002fea000383ffff */
[----:B------:R-:W-:Y:S05]  /*d2d0*/  BRA `(.L_x_322) ;  /* 0xfffffff800a47947 */ /* 0x000fea000383ffff */
.L_x_306:
[----:B0-----:R0:W1:Y:S02]  /*d2e0*/  SYNCS.PHASECHK.TRANS64.TRYWAIT P0, [R9+URZ], R4 ;  /* 0x00000004090075a7 */ /* 0x001064000800017f */
[----:B-1----:R-:W-:Y:S05]  /*d2f0*/  @!P0 NANOSLEEP.SYNCS 0x989680 ;  /* 0x009896800000895d */ /* 0x002fea0003900000 */
[----:B------:R-:W1:Y:S02]  /*d300*/  @!P0 SYNCS.PHASECHK.TRANS64 P0, [R9+URZ], R4 ;  /* 0x00000004090085a7 */ /* 0x000e64000800007f */
[----:B-1----:R-:W-:Y:S05]  /*d310*/  @!P0 BRA `(.L_x_306) ;  /* 0xfffffffc00f08947 */ /* 0x002fea000383ffff */
[----:B------:R-:W-:Y:S05]  /*d320*/  BRA `(.L_x_323) ;  /* 0xfffffff800b47947 */ /* 0x000fea000383ffff */
.L_x_307:
[----:B0-----:R0:W1:Y:S02]  /*d330*/  SYNCS.PHASECHK.TRANS64.TRYWAIT P0, [R6+URZ], R5 ;  /* 0x00000005060075a7 */ /* 0x001064000800017f */
[----:B-1----:R-:W-:Y:S05]  /*d340*/  @!P0 NANOSLEEP.SYNCS 0x989680 ;  /* 0x009896800000895d */ /* 0x002fea0003900000 */
[----:B------:R-:W1:Y:S02]  /*d350*/  @!P0 SYNCS.PHASECHK.TRANS64 P0, [R6+URZ], R5 ;  /* 0x00000005060085a7 */ /* 0x000e64000800007f */
[----:B-1----:R-:W-:Y:S05]  /*d360*/  @!P0 BRA `(.L_x_307) ;  /* 0xfffffffc00f08947 */ /* 0x002fea000383ffff */
[----:B------:R-:W-:Y:S05]  /*d370*/  BRA `(.L_x_324) ;  /* 0xfffffff800bc7947 */ /* 0x000fea000383ffff */
.L_x_325:
[----:B------:R-:W-:-:S00]  /*d380*/  BRA `(.L_x_325) ;  /* 0xfffffffc00fc7947 */ /* 0x000fc0000383ffff */
[----:B------:R-:W-:-:S00]  /*d390*/  NOP ;  /* 0x0000000000007918 */ /* 0x000fc00000000000 */
        /* <DEDUP_REMOVED lines=14> */
.L_x_326:


//--------------------- .nv.shared._ZN7cutlass13device_kernelINS_4gemm6kernel13GemmUniversalIN4cute5tupleIJiiiiEEENS1_10collective13CollectiveMmaINS1_40MainloopSm90TmaGmmaWarpSpecializedSparseILi10ENS5_IJNS4_1CILi1EEESB_SB_EEENS1_35KernelTmaWarpSpecializedCooperativeEEENS5_IJNSA_ILi128EEENSA_ILi256EEENSA_ILi64EEEEEEaNS5_IJNS4_6LayoutINS5_IJiNS5_IJNSA_ILi2EEEiEEEiEEENS5_IJlNS5_IJSB_SK_EEElEEEEENSJ_INS5_IJNS5_IJSH_iEEESQ_iEEENS5_IJNS5_IJSH_NSA_ILi4096EEEEEENS5_IJSB_lEEElEEEEEEEEaNS5_IJlSB_lEEENS4_8TiledMMAINS4_8MMA_AtomIJNS4_4SM904GMMA6SPARSE28GMMA_64x256x64_S32S8S8_SS_TNILNS12_9SparseSelE0EEEEEENSJ_INS5_IJSK_SB_SB_EEENS5_IJSB_NSA_ILi0EEES19_EEEEENS5_IJNS4_10UnderscoreES1C_S1C_EEEEENS4_13SM90_TMA_LOADENS4_14ComposedLayoutINS4_7SwizzleILi1ELi4ELi3EEENS4_25smem_sparse_ptr_flag_bitsILi2ELi8EEENSJ_INS5_IJNS5_IJSB_NSA_ILi8EEEEEENS5_IJSK_NSA_ILi32EEEEEEEEENS5_IJNS5_IJS19_SH_EEESN_EEEEEEEvNS4_8identityES1F_NS1G_INS1H_ILi2ELi4ELi3EEENS4_18smem_ptr_flag_bitsILi8EEENSJ_INS5_IJS1L_SH_EEENS5_IJSH_SB_EEEEEEEvS1U_EENS_8epilogue10collective6detail29Sm90TmaWarpSpecializedAdapterINS24_15DefaultEpilogueIiNS5_IJSB_llEEES28_NS23_6thread17LinearCombinationIiLi1EiiLNS29_9ScaleType4KindE0ELNS_15FloatRoundStyleE2EiEENS1_15EpilogueDefaultEEEEEvvEEEEvNT_6ParamsE --------------------------
	.section	.nv.shared._ZN7cutlass13device_kernelINS_4gemm6kernel13GemmUniversalIN4cute5tupleIJiiiiEEENS1_10collective13CollectiveMmaINS1_40MainloopSm90TmaGmmaWarpSpecializedSparseILi10ENS5_IJNS4_1CILi1EEESB_SB_EEENS1_35KernelTmaWarpSpecializedCooperativeEEENS5_IJNSA_ILi128EEENSA_ILi256EEENSA_ILi64EEEEEEaNS5_IJNS4_6LayoutINS5_IJiNS5_IJNSA_ILi2EEEiEEEiEEENS5_IJlNS5_IJSB_SK_EEElEEEEENSJ_INS5_IJNS5_IJSH_iEEESQ_iEEENS5_IJNS5_IJSH_NSA_ILi4096EEEEEENS5_IJSB_lEEElEEEEEEEEaNS5_IJlSB_lEEENS4_8TiledMMAINS4_8MMA_AtomIJNS4_4SM904GMMA6SPARSE28GMMA_64x256x64_S32S8S8_SS_TNILNS12_9SparseSelE0EEEEEENSJ_INS5_IJSK_SB_SB_EEENS5_IJSB_NSA_ILi0EEES19_EEEEENS5_IJNS4_10UnderscoreES1C_S1C_EEEEENS4_13SM90_TMA_LOADENS4_14ComposedLayoutINS4_7SwizzleILi1ELi4ELi3EEENS4_25smem_sparse_ptr_flag_bitsILi2ELi8EEENSJ_INS5_IJNS5_IJSB_NSA_ILi8EEEEEENS5_IJSK_NSA_ILi32EEEEEEEEENS5_IJNS5_IJS19_SH_EEESN_EEEEEEEvNS4_8identityES1F_NS1G_INS1H_ILi2ELi4ELi3EEENS4_18smem_ptr_flag_bitsILi8EEENSJ_INS5_IJS1L_SH_EEENS5_IJSH_SB_EEEEEEEvS1U_EENS_8epilogue10collective6detail29Sm90TmaWarpSpecializedAdapterINS24_15DefaultEpilogueIiNS5_IJSB_llEEES28_NS23_6thread17LinearCombinationIiLi1EiiLNS29_9ScaleType4KindE0ELNS_15FloatRoundStyleE2EiEENS1_15EpilogueDefaultEEEEEvvEEEEvNT_6ParamsE,"aw",@nobits
	.sectionflags	@""
	.align	16
	.zero		1024


//--------------------- .nv.shared.reserved.0     --------------------------
	.section	.nv.shared.reserved.0,"aw",@nobits
	.weak		__nv_reservedSMEM_offset_0_alias
	.size		__nv_reservedSMEM_offset_0_alias, 0, 0
	.other		__nv_reservedSMEM_offset_0_alias,@"STO_CUDA_RESERVED_SHARED STV_DEFAULT"
__nv_reservedSMEM_offset_0_alias:
	.zero		0


//--------------------- .nv.global                --------------------------
	.section	.nv.global,"aw",@nobits
.nv.global:
	.type		_ZN39_INTERNAL_289523b4_4_k_cu_4c6a5f7c_25844cute1_E,@object
	.size		_ZN39_INTERNAL_289523b4_4_k_cu_4c6a5f7c_25844cute1_E,(_ZN39_INTERNAL_289523b4_4_k_cu_4c6a5f7c_25844cuda3std3__45__cpo6cbeginE - _ZN39_INTERNAL_289523b4_4_k_cu_4c6a5f7c_25844cute1_E)
_ZN39_INTERNAL_289523b4_4_k_cu_4c6a5f7c_25844cute1_E:
	.zero		1
	.type		_ZN39_INTERNAL_289523b4_4_k_cu_4c6a5f7c_25844cuda3std3__45__cpo6cbeginE,@object
	.size		_ZN39_INTERNAL_289523b4_4_k_cu_4c6a5f7c_25844cuda3std3__45__cpo6cbeginE,(_ZN39_INTERNAL_289523b4_4_k_cu_4c6a5f7c_25844cuda3std3__48in_placeE - _ZN39_INTERNAL_289523b4_4_k_cu_4c6a5f7c_25844cuda3std3__45__cpo6cbeginE)
_ZN39_INTERNAL_289523b4_4_k_cu_4c6a5f7c_25844cuda3std3__45__cpo6cbeginE:
	.zero		1
	.type		_ZN39_INTERNAL_289523b4_4_k_cu_4c6a5f7c_25844cuda3std3__48in_placeE,@object
	.size		_ZN39_INTERNAL_289523b4_4_k_cu_4c6a5f7c_25844cuda3std3__48in_placeE,(_ZN39_INTERNAL_289523b4_4_k_cu_4c6a5f7c_25844cuda3std6ranges3__45__cpo9iter_moveE - _ZN39_INTERNAL_289523b4_4_k_cu_4c6a5f7c_25844cuda3std3__48in_placeE)
_ZN39_INTERNAL_289523b4_4_k_cu_4c6a5f7c_25844cuda3std3__48in_placeE:
	.zero		1
	.type		_ZN39_INTERNAL_289523b4_4_k_cu_4c6a5f7c_25844cuda3std6ranges3__45__cpo9iter_moveE,@object
	.size		_ZN39_INTERNAL_289523b4_4_k_cu_4c6a5f7c_25844cuda3std6ranges3__45__cpo9iter_moveE,(_ZN39_INTERNAL_289523b4_4_k_cu_4c6a5f7c_25844cuda3std3__45__cpo5beginE - _ZN39_INTERNAL_289523b4_4_k_cu_4c6a5f7c_25844cuda3std6ranges3__45__cpo9iter_moveE)
_ZN39_INTERNAL_289523b4_4_k_cu_4c6a5f7c_25844cuda3std6ranges3__45__cpo9iter_moveE:
	.zero		1
	.type		_ZN39_INTERNAL_289523b4_4_k_cu_4c6a5f7c_25844cuda3std3__45__cpo5beginE,@object
	.size		_ZN39_INTERNAL_289523b4_4_k_cu_4c6a5f7c_25844cuda3std3__45__cpo5beginE,(_ZN39_INTERNAL_289523b4_4_k_cu_4c6a5f7c_25844cuda3std3__441_GLOBAL__N__289523b4_4_k_cu_4c6a5f7c_25846ignoreE - _ZN39_INTERNAL_289523b4_4_k_cu_4c6a5f7c_25844cuda3std3__45__cpo5beginE)
_ZN39_INTERNAL_289523b4_4_k_cu_4c6a5f7c_25844cuda3std3__45__cpo5beginE:
	.zero		1
	.type		_ZN39_INTERNAL_289523b4_4_k_cu_4c6a5f7c_25844cuda3std3__441_GLOBAL__N__289523b4_4_k_cu_4c6a5f7c_25846ignoreE,@object
	.size		_ZN39_INTERNAL_289523b4_4_k_cu_4c6a5f7c_25844cuda3std3__441_GLOBAL__N__289523b4_4_k_cu_4c6a5f7c_25846ignoreE,(_ZN39_INTERNAL_289523b4_4_k_cu_4c6a5f7c_25844cute7productE - _ZN39_INTERNAL_289523b4_4_k_cu_4c6a5f7c_25844cuda3std3__441_GLOBAL__N__289523b4_4_k_cu_4c6a5f7c_25846ignoreE)
_ZN39_INTERNAL_289523b4_4_k_cu_4c6a5f7c_25844cuda3std3__441_GLOBAL__N__289523b4_4_k_cu_4c6a5f7c_25846ignoreE:
	.zero		1
	.type		_ZN39_INTERNAL_289523b4_4_k_cu_4c6a5f7c_25844cute7productE,@object
	.size		_ZN39_INTERNAL_289523b4_4_k_cu_4c6a5f7c_25844cute7productE,(_ZN39_INTERNAL_289523b4_4_k_cu_4c6a5f7c_25844cuda3std3__45__cpo3endE - _ZN39_INTERNAL_289523b4_4_k_cu_4c6a5f7c_25844cute7productE)
_ZN39_INTERNAL_289523b4_4_k_cu_4c6a5f7c_25844cute7productE:
	.zero		1
	.type		_ZN39_INTERNAL_289523b4_4_k_cu_4c6a5f7c_25844cuda3std3__45__cpo3endE,@object
	.size		_ZN39_INTERNAL_289523b4_4_k_cu_4c6a5f7c_25844cuda3std3__45__cpo3endE,(_ZN39_INTERNAL_289523b4_4_k_cu_4c6a5f7c_25844cuda3std3__419piecewise_constructE - _ZN39_INTERNAL_289523b4_4_k_cu_4c6a5f7c_25844cuda3std3__45__cpo3endE)
_ZN39_INTERNAL_289523b4_4_k_cu_4c6a5f7c_25844cuda3std3__45__cpo3endE:
	.zero		1
	.type		_ZN39_INTERNAL_289523b4_4_k_cu_4c6a5f7c_25844cuda3std3__419piecewise_constructE,@object
	.size		_ZN39_INTERNAL_289523b4_4_k_cu_4c6a5f7c_25844cuda3std3__419piecewise_constructE,(_ZN39_INTERNAL_289523b4_4_k_cu_4c6a5f7c_25844cuda3std3__45__cpo4cendE - _ZN39_INTERNAL_289523b4_4_k_cu_4c6a5f7c_25844cuda3std3__419piecewise_constructE)
_ZN39_INTERNAL_289523b4_4_k_cu_4c6a5f7c_25844cuda3std3__419piecewise_constructE:
	.zero		1
	.type		_ZN39_INTERNAL_289523b4_4_k_cu_4c6a5f7c_25844cuda3std3__45__cpo4cendE,@object
	.size		_ZN39_INTERNAL_289523b4_4_k_cu_4c6a5f7c_25844cuda3std3__45__cpo4cendE,(_ZN39_INTERNAL_289523b4_4_k_cu_4c6a5f7c_25844cuda3std6ranges3__45__cpo4swapE - _ZN39_INTERNAL_289523b4_4_k_cu_4c6a5f7c_25844cuda3std3__45__cpo4cendE)
_ZN39_INTERNAL_289523b4_4_k_cu_4c6a5f7c_25844cuda3std3__45__cpo4cendE:
	.zero		1
	.type		_ZN39_INTERNAL_289523b4_4_k_cu_4c6a5f7c_25844cuda3std6ranges3__45__cpo4swapE,@object
	.size		_ZN39_INTERNAL_289523b4_4_k_cu_4c6a5f7c_25844cuda3std6ranges3__45__cpo4swapE,(.L_7 - _ZN39_INTERNAL_289523b4_4_k_cu_4c6a5f7c_25844cuda3std6ranges3__45__cpo4swapE)
_ZN39_INTERNAL_289523b4_4_k_cu_4c6a5f7c_25844cuda3std6ranges3__45__cpo4swapE:
	.zero		1
.L_7:


//--------------------- .nv.constant0._ZN7cutlass13device_kernelINS_4gemm6kernel13GemmUniversalIN4cute5tupleIJiiiiEEENS1_10collective13CollectiveMmaINS1_40MainloopSm90TmaGmmaWarpSpecializedSparseILi10ENS5_IJNS4_1CILi1EEESB_SB_EEENS1_35KernelTmaWarpSpecializedCooperativeEEENS5_IJNSA_ILi128EEENSA_ILi256EEENSA_ILi64EEEEEEaNS5_IJNS4_6LayoutINS5_IJiNS5_IJNSA_ILi2EEEiEEEiEEENS5_IJlNS5_IJSB_SK_EEElEEEEENSJ_INS5_IJNS5_IJSH_iEEESQ_iEEENS5_IJNS5_IJSH_NSA_ILi4096EEEEEENS5_IJSB_lEEElEEEEEEEEaNS5_IJlSB_lEEENS4_8TiledMMAINS4_8MMA_AtomIJNS4_4SM904GMMA6SPARSE28GMMA_64x256x64_S32S8S8_SS_TNILNS12_9SparseSelE0EEEEEENSJ_INS5_IJSK_SB_SB_EEENS5_IJSB_NSA_ILi0EEES19_EEEEENS5_IJNS4_10UnderscoreES1C_S1C_EEEEENS4_13SM90_TMA_LOADENS4_14ComposedLayoutINS4_7SwizzleILi1ELi4ELi3EEENS4_25smem_sparse_ptr_flag_bitsILi2ELi8EEENSJ_INS5_IJNS5_IJSB_NSA_ILi8EEEEEENS5_IJSK_NSA_ILi32EEEEEEEEENS5_IJNS5_IJS19_SH_EEESN_EEEEEEEvNS4_8identityES1F_NS1G_INS1H_ILi2ELi4ELi3EEENS4_18smem_ptr_flag_bitsILi8EEENSJ_INS5_IJS1L_SH_EEENS5_IJSH_SB_EEEEEEEvS1U_EENS_8epilogue10collective6detail29Sm90TmaWarpSpecializedAdapterINS24_15DefaultEpilogueIiNS5_IJSB_llEEES28_NS23_6thread17LinearCombinationIiLi1EiiLNS29_9ScaleType4KindE0ELNS_15FloatRoundStyleE2EiEENS1_15EpilogueDefaultEEEEEvvEEEEvNT_6ParamsE --------------------------
	.section	.nv.constant0._ZN7cutlass13device_kernelINS_4gemm6kernel13GemmUniversalIN4cute5tupleIJiiiiEEENS1_10collective13CollectiveMmaINS1_40MainloopSm90TmaGmmaWarpSpecializedSparseILi10ENS5_IJNS4_1CILi1EEESB_SB_EEENS1_35KernelTmaWarpSpecializedCooperativeEEENS5_IJNSA_ILi128EEENSA_ILi256EEENSA_ILi64EEEEEEaNS5_IJNS4_6LayoutINS5_IJiNS5_IJNSA_ILi2EEEiEEEiEEENS5_IJlNS5_IJSB_SK_EEElEEEEENSJ_INS5_IJNS5_IJSH_iEEESQ_iEEENS5_IJNS5_IJSH_NSA_ILi4096EEEEEENS5_IJSB_lEEElEEEEEEEEaNS5_IJlSB_lEEENS4_8TiledMMAINS4_8MMA_AtomIJNS4_4SM904GMMA6SPARSE28GMMA_64x256x64_S32S8S8_SS_TNILNS12_9SparseSelE0EEEEEENSJ_INS5_IJSK_SB_SB_EEENS5_IJSB_NSA_ILi0EEES19_EEEEENS5_IJNS4_10UnderscoreES1C_S1C_EEEEENS4_13SM90_TMA_LOADENS4_14ComposedLayoutINS4_7SwizzleILi1ELi4ELi3EEENS4_25smem_sparse_ptr_flag_bitsILi2ELi8EEENSJ_INS5_IJNS5_IJSB_NSA_ILi8EEEEEENS5_IJSK_NSA_ILi32EEEEEEEEENS5_IJNS5_IJS19_SH_EEESN_EEEEEEEvNS4_8identityES1F_NS1G_INS1H_ILi2ELi4ELi3EEENS4_18smem_ptr_flag_bitsILi8EEENSJ_INS5_IJS1L_SH_EEENS5_IJSH_SB_EEEEEEEvS1U_EENS_8epilogue10collective6detail29Sm90TmaWarpSpecializedAdapterINS24_15DefaultEpilogueIiNS5_IJSB_llEEES28_NS23_6thread17LinearCombinationIiLi1EiiLNS29_9ScaleType4KindE0ELNS_15FloatRoundStyleE2EiEENS1_15EpilogueDefaultEEEEEvvEEEEvNT_6ParamsE,"a",@progbits
	.sectionflags	@""
	.align	4
.nv.constant0._ZN7cutlass13device_kernelINS_4gemm6kernel13GemmUniversalIN4cute5tupleIJiiiiEEENS1_10collective13CollectiveMmaINS1_40MainloopSm90TmaGmmaWarpSpecializedSparseILi10ENS5_IJNS4_1CILi1EEESB_SB_EEENS1_35KernelTmaWarpSpecializedCooperativeEEENS5_IJNSA_ILi128EEENSA_ILi256EEENSA_ILi64EEEEEEaNS5_IJNS4_6LayoutINS5_IJiNS5_IJNSA_ILi2EEEiEEEiEEENS5_IJlNS5_IJSB_SK_EEElEEEEENSJ_INS5_IJNS5_IJSH_iEEESQ_iEEENS5_IJNS5_IJSH_NSA_ILi4096EEEEEENS5_IJSB_lEEElEEEEEEEEaNS5_IJlSB_lEEENS4_8TiledMMAINS4_8MMA_AtomIJNS4_4SM904GMMA6SPARSE28GMMA_64x256x64_S32S8S8_SS_TNILNS12_9SparseSelE0EEEEEENSJ_INS5_IJSK_SB_SB_EEENS5_IJSB_NSA_ILi0EEES19_EEEEENS5_IJNS4_10UnderscoreES1C_S1C_EEEEENS4_13SM90_TMA_LOADENS4_14ComposedLayoutINS4_7SwizzleILi1ELi4ELi3EEENS4_25smem_sparse_ptr_flag_bitsILi2ELi8EEENSJ_INS5_IJNS5_IJSB_NSA_ILi8EEEEEENS5_IJSK_NSA_ILi32EEEEEEEEENS5_IJNS5_IJS19_SH_EEESN_EEEEEEEvNS4_8identityES1F_NS1G_INS1H_ILi2ELi4ELi3EEENS4_18smem_ptr_flag_bitsILi8EEENSJ_INS5_IJS1L_SH_EEENS5_IJSH_SB_EEEEEEEvS1U_EENS_8epilogue10collective6detail29Sm90TmaWarpSpecializedAdapterINS24_15DefaultEpilogueIiNS5_IJSB_llEEES28_NS23_6thread17LinearCombinationIiLi1EiiLNS29_9ScaleType4KindE0ELNS_15FloatRoundStyleE2EiEENS1_15EpilogueDefaultEEEEEvvEEEEvNT_6ParamsE:
	.zero		1920


//--------------------- SYMBOLS --------------------------

	.type		.nv.reservedSmem.offset0,@object
	.size		.nv.reservedSmem.offset0,0x4
